//
// Generated by NVIDIA NVVM Compiler
//
// Compiler Build ID: CL-36424714
// Cuda compilation tools, release 13.0, V13.0.88
// Based on NVVM 20.0.0
//

.version 9.0
.target sm_100
.address_size 64

	// .globl	_Z15init_rng_kernelP17curandStateXORWOWmi
.global .align 4 .b8 precalc_xorwow_matrix[102400];
.global .align 4 .b8 precalc_xorwow_offset_matrix[102400];
.global .align 4 .b8 mrg32k3aM1[2304];
.global .align 4 .b8 mrg32k3aM2[2304];
.global .align 4 .b8 mrg32k3aM1SubSeq[2016];
.global .align 4 .b8 mrg32k3aM2SubSeq[2016];
.global .align 4 .b8 mrg32k3aM1Seq[2304];
.global .align 4 .b8 mrg32k3aM2Seq[2304];
.const .align 8 .b8 __cr_lgamma_table[72];

.visible .entry _Z15init_rng_kernelP17curandStateXORWOWmi(
	.param .u64 .ptr .align 1 _Z15init_rng_kernelP17curandStateXORWOWmi_param_0,
	.param .u64 _Z15init_rng_kernelP17curandStateXORWOWmi_param_1,
	.param .u32 _Z15init_rng_kernelP17curandStateXORWOWmi_param_2
)
{
	.reg .pred 	%p<25>;
	.reg .b32 	%r<414>;
	.reg .b64 	%rd<19>;

	ld.param.u64 	%rd8, [_Z15init_rng_kernelP17curandStateXORWOWmi_param_0];
	ld.param.u64 	%rd9, [_Z15init_rng_kernelP17curandStateXORWOWmi_param_1];
	ld.param.u32 	%r183, [_Z15init_rng_kernelP17curandStateXORWOWmi_param_2];
	mov.u32 	%r184, %ctaid.x;
	mov.u32 	%r185, %ntid.x;
	mov.u32 	%r186, %tid.x;
	mad.lo.s32 	%r1, %r184, %r185, %r186;
	setp.ge.s32 	%p1, %r1, %r183;
	@%p1 bra 	$L__BB0_44;
	cvta.to.global.u64 	%rd10, %rd8;
	cvt.s64.s32 	%rd18, %r1;
	mul.wide.s32 	%rd11, %r1, 48;
	add.s64 	%rd2, %rd10, %rd11;
	cvt.u32.u64 	%r187, %rd9;
	xor.b32  	%r188, %r187, -1429050551;
	mul.lo.s32 	%r189, %r188, 1099087573;
	{ .reg .b32 tmp; mov.b64 {tmp, %r190}, %rd9; }
	xor.b32  	%r191, %r190, -136515619;
	mul.lo.s32 	%r192, %r191, -1703105765;
	add.s32 	%r193, %r189, %r192;
	add.s32 	%r194, %r193, 6615241;
	add.s32 	%r195, %r189, 123456789;
	st.global.v2.u32 	[%rd2], {%r194, %r195};
	xor.b32  	%r196, %r189, 362436069;
	add.s32 	%r197, %r192, 521288629;
	st.global.v2.u32 	[%rd2+8], {%r196, %r197};
	xor.b32  	%r198, %r192, 88675123;
	add.s32 	%r199, %r189, 5783321;
	st.global.v2.u32 	[%rd2+16], {%r198, %r199};
	setp.eq.s32 	%p2, %r1, 0;
	@%p2 bra 	$L__BB0_43;
	mov.b32 	%r320, 0;
$L__BB0_3:
	and.b64  	%rd4, %rd18, 3;
	setp.eq.s64 	%p3, %rd4, 0;
	@%p3 bra 	$L__BB0_42;
	mul.wide.u32 	%rd12, %r320, 3200;
	mov.u64 	%rd13, precalc_xorwow_matrix;
	add.s64 	%rd5, %rd13, %rd12;
	cvt.u32.u64 	%r3, %rd4;
	mov.b32 	%r321, 0;
$L__BB0_5:
	mov.b32 	%r334, 0;
	mov.u32 	%r335, %r334;
	mov.u32 	%r336, %r334;
	mov.u32 	%r337, %r334;
	mov.u32 	%r338, %r334;
	mov.u32 	%r327, %r334;
$L__BB0_6:
	mul.wide.u32 	%rd14, %r327, 4;
	add.s64 	%rd15, %rd2, %rd14;
	ld.global.u32 	%r11, [%rd15+4];
	shl.b32 	%r12, %r327, 5;
	mov.b32 	%r333, 0;
$L__BB0_7:
	.pragma "nounroll";
	shr.u32 	%r204, %r11, %r333;
	and.b32  	%r205, %r204, 1;
	setp.eq.b32 	%p4, %r205, 1;
	not.pred 	%p5, %p4;
	add.s32 	%r206, %r12, %r333;
	mul.lo.s32 	%r207, %r206, 5;
	mul.wide.u32 	%rd16, %r207, 4;
	add.s64 	%rd6, %rd5, %rd16;
	@%p5 bra 	$L__BB0_9;
	ld.global.u32 	%r208, [%rd6];
	xor.b32  	%r338, %r338, %r208;
	ld.global.u32 	%r209, [%rd6+4];
	xor.b32  	%r337, %r337, %r209;
	ld.global.u32 	%r210, [%rd6+8];
	xor.b32  	%r336, %r336, %r210;
	ld.global.u32 	%r211, [%rd6+12];
	xor.b32  	%r335, %r335, %r211;
	ld.global.u32 	%r212, [%rd6+16];
	xor.b32  	%r334, %r334, %r212;
$L__BB0_9:
	and.b32  	%r214, %r204, 2;
	setp.eq.s32 	%p6, %r214, 0;
	@%p6 bra 	$L__BB0_11;
	ld.global.u32 	%r215, [%rd6+20];
	xor.b32  	%r338, %r338, %r215;
	ld.global.u32 	%r216, [%rd6+24];
	xor.b32  	%r337, %r337, %r216;
	ld.global.u32 	%r217, [%rd6+28];
	xor.b32  	%r336, %r336, %r217;
	ld.global.u32 	%r218, [%rd6+32];
	xor.b32  	%r335, %r335, %r218;
	ld.global.u32 	%r219, [%rd6+36];
	xor.b32  	%r334, %r334, %r219;
$L__BB0_11:
	and.b32  	%r221, %r204, 4;
	setp.eq.s32 	%p7, %r221, 0;
	@%p7 bra 	$L__BB0_13;
	ld.global.u32 	%r222, [%rd6+40];
	xor.b32  	%r338, %r338, %r222;
	ld.global.u32 	%r223, [%rd6+44];
	xor.b32  	%r337, %r337, %r223;
	ld.global.u32 	%r224, [%rd6+48];
	xor.b32  	%r336, %r336, %r224;
	ld.global.u32 	%r225, [%rd6+52];
	xor.b32  	%r335, %r335, %r225;
	ld.global.u32 	%r226, [%rd6+56];
	xor.b32  	%r334, %r334, %r226;
$L__BB0_13:
	and.b32  	%r228, %r204, 8;
	setp.eq.s32 	%p8, %r228, 0;
	@%p8 bra 	$L__BB0_15;
	ld.global.u32 	%r229, [%rd6+60];
	xor.b32  	%r338, %r338, %r229;
	ld.global.u32 	%r230, [%rd6+64];
	xor.b32  	%r337, %r337, %r230;
	ld.global.u32 	%r231, [%rd6+68];
	xor.b32  	%r336, %r336, %r231;
	ld.global.u32 	%r232, [%rd6+72];
	xor.b32  	%r335, %r335, %r232;
	ld.global.u32 	%r233, [%rd6+76];
	xor.b32  	%r334, %r334, %r233;
$L__BB0_15:
	and.b32  	%r235, %r204, 16;
	setp.eq.s32 	%p9, %r235, 0;
	@%p9 bra 	$L__BB0_17;
	ld.global.u32 	%r236, [%rd6+80];
	xor.b32  	%r338, %r338, %r236;
	ld.global.u32 	%r237, [%rd6+84];
	xor.b32  	%r337, %r337, %r237;
	ld.global.u32 	%r238, [%rd6+88];
	xor.b32  	%r336, %r336, %r238;
	ld.global.u32 	%r239, [%rd6+92];
	xor.b32  	%r335, %r335, %r239;
	ld.global.u32 	%r240, [%rd6+96];
	xor.b32  	%r334, %r334, %r240;
$L__BB0_17:
	and.b32  	%r242, %r204, 32;
	setp.eq.s32 	%p10, %r242, 0;
	@%p10 bra 	$L__BB0_19;
	ld.global.u32 	%r243, [%rd6+100];
	xor.b32  	%r338, %r338, %r243;
	ld.global.u32 	%r244, [%rd6+104];
	xor.b32  	%r337, %r337, %r244;
	ld.global.u32 	%r245, [%rd6+108];
	xor.b32  	%r336, %r336, %r245;
	ld.global.u32 	%r246, [%rd6+112];
	xor.b32  	%r335, %r335, %r246;
	ld.global.u32 	%r247, [%rd6+116];
	xor.b32  	%r334, %r334, %r247;
$L__BB0_19:
	and.b32  	%r249, %r204, 64;
	setp.eq.s32 	%p11, %r249, 0;
	@%p11 bra 	$L__BB0_21;
	ld.global.u32 	%r250, [%rd6+120];
	xor.b32  	%r338, %r338, %r250;
	ld.global.u32 	%r251, [%rd6+124];
	xor.b32  	%r337, %r337, %r251;
	ld.global.u32 	%r252, [%rd6+128];
	xor.b32  	%r336, %r336, %r252;
	ld.global.u32 	%r253, [%rd6+132];
	xor.b32  	%r335, %r335, %r253;
	ld.global.u32 	%r254, [%rd6+136];
	xor.b32  	%r334, %r334, %r254;
$L__BB0_21:
	and.b32  	%r256, %r204, 128;
	setp.eq.s32 	%p12, %r256, 0;
	@%p12 bra 	$L__BB0_23;
	ld.global.u32 	%r257, [%rd6+140];
	xor.b32  	%r338, %r338, %r257;
	ld.global.u32 	%r258, [%rd6+144];
	xor.b32  	%r337, %r337, %r258;
	ld.global.u32 	%r259, [%rd6+148];
	xor.b32  	%r336, %r336, %r259;
	ld.global.u32 	%r260, [%rd6+152];
	xor.b32  	%r335, %r335, %r260;
	ld.global.u32 	%r261, [%rd6+156];
	xor.b32  	%r334, %r334, %r261;
$L__BB0_23:
	and.b32  	%r263, %r204, 256;
	setp.eq.s32 	%p13, %r263, 0;
	@%p13 bra 	$L__BB0_25;
	ld.global.u32 	%r264, [%rd6+160];
	xor.b32  	%r338, %r338, %r264;
	ld.global.u32 	%r265, [%rd6+164];
	xor.b32  	%r337, %r337, %r265;
	ld.global.u32 	%r266, [%rd6+168];
	xor.b32  	%r336, %r336, %r266;
	ld.global.u32 	%r267, [%rd6+172];
	xor.b32  	%r335, %r335, %r267;
	ld.global.u32 	%r268, [%rd6+176];
	xor.b32  	%r334, %r334, %r268;
$L__BB0_25:
	and.b32  	%r270, %r204, 512;
	setp.eq.s32 	%p14, %r270, 0;
	@%p14 bra 	$L__BB0_27;
	ld.global.u32 	%r271, [%rd6+180];
	xor.b32  	%r338, %r338, %r271;
	ld.global.u32 	%r272, [%rd6+184];
	xor.b32  	%r337, %r337, %r272;
	ld.global.u32 	%r273, [%rd6+188];
	xor.b32  	%r336, %r336, %r273;
	ld.global.u32 	%r274, [%rd6+192];
	xor.b32  	%r335, %r335, %r274;
	ld.global.u32 	%r275, [%rd6+196];
	xor.b32  	%r334, %r334, %r275;
$L__BB0_27:
	and.b32  	%r277, %r204, 1024;
	setp.eq.s32 	%p15, %r277, 0;
	@%p15 bra 	$L__BB0_29;
	ld.global.u32 	%r278, [%rd6+200];
	xor.b32  	%r338, %r338, %r278;
	ld.global.u32 	%r279, [%rd6+204];
	xor.b32  	%r337, %r337, %r279;
	ld.global.u32 	%r280, [%rd6+208];
	xor.b32  	%r336, %r336, %r280;
	ld.global.u32 	%r281, [%rd6+212];
	xor.b32  	%r335, %r335, %r281;
	ld.global.u32 	%r282, [%rd6+216];
	xor.b32  	%r334, %r334, %r282;
$L__BB0_29:
	and.b32  	%r284, %r204, 2048;
	setp.eq.s32 	%p16, %r284, 0;
	@%p16 bra 	$L__BB0_31;
	ld.global.u32 	%r285, [%rd6+220];
	xor.b32  	%r338, %r338, %r285;
	ld.global.u32 	%r286, [%rd6+224];
	xor.b32  	%r337, %r337, %r286;
	ld.global.u32 	%r287, [%rd6+228];
	xor.b32  	%r336, %r336, %r287;
	ld.global.u32 	%r288, [%rd6+232];
	xor.b32  	%r335, %r335, %r288;
	ld.global.u32 	%r289, [%rd6+236];
	xor.b32  	%r334, %r334, %r289;
$L__BB0_31:
	and.b32  	%r291, %r204, 4096;
	setp.eq.s32 	%p17, %r291, 0;
	@%p17 bra 	$L__BB0_33;
	ld.global.u32 	%r292, [%rd6+240];
	xor.b32  	%r338, %r338, %r292;
	ld.global.u32 	%r293, [%rd6+244];
	xor.b32  	%r337, %r337, %r293;
	ld.global.u32 	%r294, [%rd6+248];
	xor.b32  	%r336, %r336, %r294;
	ld.global.u32 	%r295, [%rd6+252];
	xor.b32  	%r335, %r335, %r295;
	ld.global.u32 	%r296, [%rd6+256];
	xor.b32  	%r334, %r334, %r296;
$L__BB0_33:
	and.b32  	%r298, %r204, 8192;
	setp.eq.s32 	%p18, %r298, 0;
	@%p18 bra 	$L__BB0_35;
	ld.global.u32 	%r299, [%rd6+260];
	xor.b32  	%r338, %r338, %r299;
	ld.global.u32 	%r300, [%rd6+264];
	xor.b32  	%r337, %r337, %r300;
	ld.global.u32 	%r301, [%rd6+268];
	xor.b32  	%r336, %r336, %r301;
	ld.global.u32 	%r302, [%rd6+272];
	xor.b32  	%r335, %r335, %r302;
	ld.global.u32 	%r303, [%rd6+276];
	xor.b32  	%r334, %r334, %r303;
$L__BB0_35:
	and.b32  	%r305, %r204, 16384;
	setp.eq.s32 	%p19, %r305, 0;
	@%p19 bra 	$L__BB0_37;
	ld.global.u32 	%r306, [%rd6+280];
	xor.b32  	%r338, %r338, %r306;
	ld.global.u32 	%r307, [%rd6+284];
	xor.b32  	%r337, %r337, %r307;
	ld.global.u32 	%r308, [%rd6+288];
	xor.b32  	%r336, %r336, %r308;
	ld.global.u32 	%r309, [%rd6+292];
	xor.b32  	%r335, %r335, %r309;
	ld.global.u32 	%r310, [%rd6+296];
	xor.b32  	%r334, %r334, %r310;
$L__BB0_37:
	and.b32  	%r312, %r204, 32768;
	setp.eq.s32 	%p20, %r312, 0;
	@%p20 bra 	$L__BB0_39;
	ld.global.u32 	%r313, [%rd6+300];
	xor.b32  	%r338, %r338, %r313;
	ld.global.u32 	%r314, [%rd6+304];
	xor.b32  	%r337, %r337, %r314;
	ld.global.u32 	%r315, [%rd6+308];
	xor.b32  	%r336, %r336, %r315;
	ld.global.u32 	%r316, [%rd6+312];
	xor.b32  	%r335, %r335, %r316;
	ld.global.u32 	%r317, [%rd6+316];
	xor.b32  	%r334, %r334, %r317;
$L__BB0_39:
	add.s32 	%r333, %r333, 16;
	setp.ne.s32 	%p21, %r333, 32;
	@%p21 bra 	$L__BB0_7;
	mad.lo.s32 	%r318, %r327, -31, %r12;
	add.s32 	%r327, %r318, 1;
	setp.ne.s32 	%p22, %r327, 5;
	@%p22 bra 	$L__BB0_6;
	st.global.u32 	[%rd2+4], %r338;
	st.global.u32 	[%rd2+8], %r337;
	st.global.u32 	[%rd2+12], %r336;
	st.global.u32 	[%rd2+16], %r335;
	st.global.u32 	[%rd2+20], %r334;
	add.s32 	%r321, %r321, 1;
	setp.lt.u32 	%p23, %r321, %r3;
	@%p23 bra 	$L__BB0_5;
$L__BB0_42:
	shr.u64 	%rd7, %rd18, 2;
	add.s32 	%r320, %r320, 1;
	setp.gt.u64 	%p24, %rd18, 3;
	mov.u64 	%rd18, %rd7;
	@%p24 bra 	$L__BB0_3;
$L__BB0_43:
	mov.b32 	%r319, 0;
	st.global.v2.u32 	[%rd2+24], {%r319, %r319};
	st.global.u32 	[%rd2+32], %r319;
	mov.b64 	%rd17, 0;
	st.global.u64 	[%rd2+40], %rd17;
$L__BB0_44:
	ret;

}
	// .globl	_Z12naive_kernelPfP17curandStateXORWOWifi
.visible .entry _Z12naive_kernelPfP17curandStateXORWOWifi(
	.param .u64 .ptr .align 1 _Z12naive_kernelPfP17curandStateXORWOWifi_param_0,
	.param .u64 .ptr .align 1 _Z12naive_kernelPfP17curandStateXORWOWifi_param_1,
	.param .u32 _Z12naive_kernelPfP17curandStateXORWOWifi_param_2,
	.param .f32 _Z12naive_kernelPfP17curandStateXORWOWifi_param_3,
	.param .u32 _Z12naive_kernelPfP17curandStateXORWOWifi_param_4
)
{
	.reg .pred 	%p<19>;
	.reg .b32 	%r<138>;
	.reg .b32 	%f<123>;
	.reg .b64 	%rd<9>;

	ld.param.u64 	%rd3, [_Z12naive_kernelPfP17curandStateXORWOWifi_param_0];
	ld.param.u64 	%rd4, [_Z12naive_kernelPfP17curandStateXORWOWifi_param_1];
	ld.param.u32 	%r43, [_Z12naive_kernelPfP17curandStateXORWOWifi_param_2];
	ld.param.f32 	%f21, [_Z12naive_kernelPfP17curandStateXORWOWifi_param_3];
	ld.param.u32 	%r44, [_Z12naive_kernelPfP17curandStateXORWOWifi_param_4];
	mov.u32 	%r45, %ntid.x;
	mov.u32 	%r46, %ctaid.x;
	mov.u32 	%r47, %tid.x;
	mad.lo.s32 	%r1, %r45, %r46, %r47;
	setp.ge.s32 	%p1, %r1, %r44;
	@%p1 bra 	$L__BB1_14;
	cvta.to.global.u64 	%rd1, %rd4;
	setp.lt.s32 	%p2, %r43, 1;
	mov.f32 	%f118, 0f00000000;
	@%p2 bra 	$L__BB1_13;
	mul.wide.s32 	%rd5, %r1, 48;
	add.s64 	%rd2, %rd1, %rd5;
	ld.global.nc.v2.u32 	{%r125, %r124}, [%rd2];
	ld.global.nc.u32 	%r123, [%rd2+8];
	ld.global.nc.u32 	%r118, [%rd2+20];
	ld.global.nc.u32 	%r119, [%rd2+24];
	ld.global.nc.f32 	%f114, [%rd2+32];
	setp.eq.s32 	%p3, %r43, 1;
	mov.f32 	%f118, 0f00000000;
	@%p3 bra 	$L__BB1_9;
	ld.global.nc.u32 	%r117, [%rd2+16];
	ld.global.nc.u32 	%r116, [%rd2+12];
	and.b32  	%r48, %r43, 2147483646;
	neg.s32 	%r112, %r48;
	mov.f32 	%f118, 0f00000000;
$L__BB1_4:
	setp.eq.s32 	%p4, %r119, 1;
	mov.u32 	%r120, %r118;
	mov.u32 	%r121, %r117;
	mov.u32 	%r122, %r116;
	mov.f32 	%f115, %f114;
	@%p4 bra 	$L__BB1_6;
	shr.u32 	%r49, %r124, 2;
	xor.b32  	%r50, %r49, %r124;
	shl.b32 	%r51, %r118, 4;
	shl.b32 	%r52, %r50, 1;
	xor.b32  	%r53, %r51, %r52;
	xor.b32  	%r54, %r53, %r118;
	xor.b32  	%r121, %r54, %r50;
	add.s32 	%r55, %r125, %r121;
	add.s32 	%r56, %r55, 362437;
	shr.u32 	%r57, %r123, 2;
	xor.b32  	%r58, %r57, %r123;
	shl.b32 	%r59, %r121, 4;
	shl.b32 	%r60, %r58, 1;
	xor.b32  	%r61, %r60, %r59;
	xor.b32  	%r62, %r61, %r58;
	xor.b32  	%r120, %r62, %r121;
	add.s32 	%r125, %r125, 724874;
	add.s32 	%r63, %r120, %r125;
	cvt.rn.f32.u32 	%f26, %r56;
	fma.rn.f32 	%f27, %f26, 0f2F800000, 0f2F000000;
	cvt.rn.f32.u32 	%f28, %r63;
	fma.rn.f32 	%f29, %f28, 0f30C90FDB, 0f30490FDB;
	setp.lt.f32 	%p5, %f27, 0f00800000;
	mul.f32 	%f30, %f27, 0f4B000000;
	selp.f32 	%f31, %f30, %f27, %p5;
	selp.f32 	%f32, 0fC1B80000, 0f00000000, %p5;
	mov.b32 	%r64, %f31;
	add.s32 	%r65, %r64, -1059760811;
	and.b32  	%r66, %r65, -8388608;
	sub.s32 	%r67, %r64, %r66;
	mov.b32 	%f33, %r67;
	cvt.rn.f32.s32 	%f34, %r66;
	fma.rn.f32 	%f35, %f34, 0f34000000, %f32;
	add.f32 	%f36, %f33, 0fBF800000;
	fma.rn.f32 	%f37, %f36, 0fBE055027, 0f3E1039F6;
	fma.rn.f32 	%f38, %f37, %f36, 0fBDF8CDCC;
	fma.rn.f32 	%f39, %f38, %f36, 0f3E0F2955;
	fma.rn.f32 	%f40, %f39, %f36, 0fBE2AD8B9;
	fma.rn.f32 	%f41, %f40, %f36, 0f3E4CED0B;
	fma.rn.f32 	%f42, %f41, %f36, 0fBE7FFF22;
	fma.rn.f32 	%f43, %f42, %f36, 0f3EAAAA78;
	fma.rn.f32 	%f44, %f43, %f36, 0fBF000000;
	mul.f32 	%f45, %f36, %f44;
	fma.rn.f32 	%f46, %f45, %f36, %f36;
	fma.rn.f32 	%f47, %f35, 0f3F317218, %f46;
	setp.gt.u32 	%p6, %r64, 2139095039;
	fma.rn.f32 	%f48, %f31, 0f7F800000, 0f7F800000;
	selp.f32 	%f49, %f48, %f47, %p6;
	setp.eq.f32 	%p7, %f31, 0f00000000;
	mul.f32 	%f50, %f49, 0fC0000000;
	selp.f32 	%f51, 0f7F800000, %f50, %p7;
	sqrt.rn.f32 	%f52, %f51;
	sin.approx.f32 	%f53, %f29;
	cos.approx.f32 	%f54, %f29;
	mul.f32 	%f115, %f52, %f53;
	mul.f32 	%f114, %f52, %f54;
	mov.u32 	%r122, %r118;
	mov.u32 	%r123, %r117;
	mov.u32 	%r124, %r116;
	mov.u32 	%r118, %r120;
	mov.u32 	%r117, %r121;
	mov.u32 	%r116, %r122;
$L__BB1_6:
	setp.ne.s32 	%p8, %r119, 1;
	fma.rn.f32 	%f8, %f21, %f115, %f118;
	mov.b32 	%r119, 0;
	mov.f32 	%f117, %f114;
	@%p8 bra 	$L__BB1_8;
	shr.u32 	%r70, %r124, 2;
	xor.b32  	%r71, %r70, %r124;
	shl.b32 	%r72, %r120, 4;
	shl.b32 	%r73, %r71, 1;
	xor.b32  	%r74, %r72, %r73;
	xor.b32  	%r75, %r74, %r120;
	xor.b32  	%r117, %r75, %r71;
	add.s32 	%r76, %r125, %r117;
	add.s32 	%r77, %r76, 362437;
	shr.u32 	%r78, %r123, 2;
	xor.b32  	%r79, %r78, %r123;
	shl.b32 	%r80, %r117, 4;
	shl.b32 	%r81, %r79, 1;
	xor.b32  	%r82, %r81, %r80;
	xor.b32  	%r83, %r82, %r79;
	xor.b32  	%r118, %r83, %r117;
	add.s32 	%r125, %r125, 724874;
	add.s32 	%r84, %r118, %r125;
	cvt.rn.f32.u32 	%f55, %r77;
	fma.rn.f32 	%f56, %f55, 0f2F800000, 0f2F000000;
	cvt.rn.f32.u32 	%f57, %r84;
	fma.rn.f32 	%f58, %f57, 0f30C90FDB, 0f30490FDB;
	setp.lt.f32 	%p9, %f56, 0f00800000;
	mul.f32 	%f59, %f56, 0f4B000000;
	selp.f32 	%f60, %f59, %f56, %p9;
	selp.f32 	%f61, 0fC1B80000, 0f00000000, %p9;
	mov.b32 	%r85, %f60;
	add.s32 	%r86, %r85, -1059760811;
	and.b32  	%r87, %r86, -8388608;
	sub.s32 	%r88, %r85, %r87;
	mov.b32 	%f62, %r88;
	cvt.rn.f32.s32 	%f63, %r87;
	fma.rn.f32 	%f64, %f63, 0f34000000, %f61;
	add.f32 	%f65, %f62, 0fBF800000;
	fma.rn.f32 	%f66, %f65, 0fBE055027, 0f3E1039F6;
	fma.rn.f32 	%f67, %f66, %f65, 0fBDF8CDCC;
	fma.rn.f32 	%f68, %f67, %f65, 0f3E0F2955;
	fma.rn.f32 	%f69, %f68, %f65, 0fBE2AD8B9;
	fma.rn.f32 	%f70, %f69, %f65, 0f3E4CED0B;
	fma.rn.f32 	%f71, %f70, %f65, 0fBE7FFF22;
	fma.rn.f32 	%f72, %f71, %f65, 0f3EAAAA78;
	fma.rn.f32 	%f73, %f72, %f65, 0fBF000000;
	mul.f32 	%f74, %f65, %f73;
	fma.rn.f32 	%f75, %f74, %f65, %f65;
	fma.rn.f32 	%f76, %f64, 0f3F317218, %f75;
	setp.gt.u32 	%p10, %r85, 2139095039;
	fma.rn.f32 	%f77, %f60, 0f7F800000, 0f7F800000;
	selp.f32 	%f78, %f77, %f76, %p10;
	setp.eq.f32 	%p11, %f60, 0f00000000;
	mul.f32 	%f79, %f78, 0fC0000000;
	selp.f32 	%f80, 0f7F800000, %f79, %p11;
	sqrt.rn.f32 	%f81, %f80;
	sin.approx.f32 	%f82, %f58;
	cos.approx.f32 	%f83, %f58;
	mul.f32 	%f117, %f81, %f82;
	mul.f32 	%f114, %f81, %f83;
	mov.b32 	%r119, 1;
	mov.u32 	%r116, %r120;
	mov.u32 	%r123, %r121;
	mov.u32 	%r124, %r122;
$L__BB1_8:
	fma.rn.f32 	%f118, %f21, %f117, %f8;
	add.s32 	%r112, %r112, 2;
	setp.ne.s32 	%p12, %r112, 0;
	@%p12 bra 	$L__BB1_4;
$L__BB1_9:
	and.b32  	%r89, %r43, 1;
	setp.eq.b32 	%p13, %r89, 1;
	not.pred 	%p14, %p13;
	@%p14 bra 	$L__BB1_13;
	setp.eq.s32 	%p15, %r119, 1;
	@%p15 bra 	$L__BB1_12;
	shr.u32 	%r90, %r124, 2;
	xor.b32  	%r91, %r90, %r124;
	shl.b32 	%r92, %r118, 4;
	shl.b32 	%r93, %r91, 1;
	xor.b32  	%r94, %r92, %r93;
	xor.b32  	%r95, %r94, %r118;
	xor.b32  	%r96, %r95, %r91;
	add.s32 	%r97, %r125, %r96;
	add.s32 	%r98, %r97, 362437;
	shr.u32 	%r99, %r123, 2;
	xor.b32  	%r100, %r99, %r123;
	shl.b32 	%r101, %r96, 4;
	shl.b32 	%r102, %r100, 1;
	xor.b32  	%r103, %r102, %r101;
	xor.b32  	%r104, %r103, %r100;
	xor.b32  	%r105, %r104, %r96;
	add.s32 	%r106, %r125, %r105;
	add.s32 	%r107, %r106, 724874;
	cvt.rn.f32.u32 	%f84, %r98;
	fma.rn.f32 	%f85, %f84, 0f2F800000, 0f2F000000;
	cvt.rn.f32.u32 	%f86, %r107;
	fma.rn.f32 	%f87, %f86, 0f30C90FDB, 0f30490FDB;
	setp.lt.f32 	%p16, %f85, 0f00800000;
	mul.f32 	%f88, %f85, 0f4B000000;
	selp.f32 	%f89, %f88, %f85, %p16;
	selp.f32 	%f90, 0fC1B80000, 0f00000000, %p16;
	mov.b32 	%r108, %f89;
	add.s32 	%r109, %r108, -1059760811;
	and.b32  	%r110, %r109, -8388608;
	sub.s32 	%r111, %r108, %r110;
	mov.b32 	%f91, %r111;
	cvt.rn.f32.s32 	%f92, %r110;
	fma.rn.f32 	%f93, %f92, 0f34000000, %f90;
	add.f32 	%f94, %f91, 0fBF800000;
	fma.rn.f32 	%f95, %f94, 0fBE055027, 0f3E1039F6;
	fma.rn.f32 	%f96, %f95, %f94, 0fBDF8CDCC;
	fma.rn.f32 	%f97, %f96, %f94, 0f3E0F2955;
	fma.rn.f32 	%f98, %f97, %f94, 0fBE2AD8B9;
	fma.rn.f32 	%f99, %f98, %f94, 0f3E4CED0B;
	fma.rn.f32 	%f100, %f99, %f94, 0fBE7FFF22;
	fma.rn.f32 	%f101, %f100, %f94, 0f3EAAAA78;
	fma.rn.f32 	%f102, %f101, %f94, 0fBF000000;
	mul.f32 	%f103, %f94, %f102;
	fma.rn.f32 	%f104, %f103, %f94, %f94;
	fma.rn.f32 	%f105, %f93, 0f3F317218, %f104;
	setp.gt.u32 	%p17, %r108, 2139095039;
	fma.rn.f32 	%f106, %f89, 0f7F800000, 0f7F800000;
	selp.f32 	%f107, %f106, %f105, %p17;
	setp.eq.f32 	%p18, %f89, 0f00000000;
	mul.f32 	%f108, %f107, 0fC0000000;
	selp.f32 	%f109, 0f7F800000, %f108, %p18;
	sqrt.rn.f32 	%f110, %f109;
	sin.approx.f32 	%f111, %f87;
	mul.f32 	%f114, %f110, %f111;
$L__BB1_12:
	fma.rn.f32 	%f118, %f21, %f114, %f118;
$L__BB1_13:
	cvta.to.global.u64 	%rd6, %rd3;
	mul.wide.s32 	%rd7, %r1, 4;
	add.s64 	%rd8, %rd6, %rd7;
	st.global.f32 	[%rd8], %f118;
$L__BB1_14:
	ret;

}
	// .globl	_Z15sum_rows_kernelPKfPfiif
.visible .entry _Z15sum_rows_kernelPKfPfiif(
	.param .u64 .ptr .align 1 _Z15sum_rows_kernelPKfPfiif_param_0,
	.param .u64 .ptr .align 1 _Z15sum_rows_kernelPKfPfiif_param_1,
	.param .u32 _Z15sum_rows_kernelPKfPfiif_param_2,
	.param .u32 _Z15sum_rows_kernelPKfPfiif_param_3,
	.param .f32 _Z15sum_rows_kernelPKfPfiif_param_4
)
{
	.reg .pred 	%p<11>;
	.reg .b32 	%r<38>;
	.reg .b32 	%f<85>;
	.reg .b64 	%rd<16>;

	ld.param.u64 	%rd4, [_Z15sum_rows_kernelPKfPfiif_param_0];
	ld.param.u64 	%rd3, [_Z15sum_rows_kernelPKfPfiif_param_1];
	ld.param.u32 	%r24, [_Z15sum_rows_kernelPKfPfiif_param_2];
	ld.param.u32 	%r23, [_Z15sum_rows_kernelPKfPfiif_param_3];
	ld.param.f32 	%f14, [_Z15sum_rows_kernelPKfPfiif_param_4];
	cvta.to.global.u64 	%rd1, %rd4;
	mov.u32 	%r25, %ctaid.x;
	mov.u32 	%r26, %ntid.x;
	mov.u32 	%r27, %tid.x;
	mad.lo.s32 	%r1, %r25, %r26, %r27;
	setp.ge.s32 	%p1, %r1, %r24;
	@%p1 bra 	$L__BB2_15;
	mul.lo.s32 	%r2, %r23, %r1;
	setp.lt.s32 	%p2, %r23, 1;
	mov.f32 	%f84, 0f00000000;
	@%p2 bra 	$L__BB2_14;
	and.b32  	%r3, %r23, 15;
	setp.lt.u32 	%p3, %r23, 16;
	mov.f32 	%f84, 0f00000000;
	mov.b32 	%r34, 0;
	@%p3 bra 	$L__BB2_5;
	and.b32  	%r34, %r23, 2147483632;
	neg.s32 	%r32, %r34;
	add.s64 	%rd2, %rd1, 32;
	mov.f32 	%f84, 0f00000000;
	mov.u32 	%r31, %r2;
$L__BB2_4:
	.pragma "nounroll";
	mul.wide.s32 	%rd5, %r31, 4;
	add.s64 	%rd6, %rd2, %rd5;
	ld.global.nc.f32 	%f19, [%rd6+-32];
	add.f32 	%f20, %f84, %f19;
	ld.global.nc.f32 	%f21, [%rd6+-28];
	add.f32 	%f22, %f20, %f21;
	ld.global.nc.f32 	%f23, [%rd6+-24];
	add.f32 	%f24, %f22, %f23;
	ld.global.nc.f32 	%f25, [%rd6+-20];
	add.f32 	%f26, %f24, %f25;
	ld.global.nc.f32 	%f27, [%rd6+-16];
	add.f32 	%f28, %f26, %f27;
	ld.global.nc.f32 	%f29, [%rd6+-12];
	add.f32 	%f30, %f28, %f29;
	ld.global.nc.f32 	%f31, [%rd6+-8];
	add.f32 	%f32, %f30, %f31;
	ld.global.nc.f32 	%f33, [%rd6+-4];
	add.f32 	%f34, %f32, %f33;
	ld.global.nc.f32 	%f35, [%rd6];
	add.f32 	%f36, %f34, %f35;
	ld.global.nc.f32 	%f37, [%rd6+4];
	add.f32 	%f38, %f36, %f37;
	ld.global.nc.f32 	%f39, [%rd6+8];
	add.f32 	%f40, %f38, %f39;
	ld.global.nc.f32 	%f41, [%rd6+12];
	add.f32 	%f42, %f40, %f41;
	ld.global.nc.f32 	%f43, [%rd6+16];
	add.f32 	%f44, %f42, %f43;
	ld.global.nc.f32 	%f45, [%rd6+20];
	add.f32 	%f46, %f44, %f45;
	ld.global.nc.f32 	%f47, [%rd6+24];
	add.f32 	%f48, %f46, %f47;
	ld.global.nc.f32 	%f49, [%rd6+28];
	add.f32 	%f84, %f48, %f49;
	add.s32 	%r32, %r32, 16;
	add.s32 	%r31, %r31, 16;
	setp.ne.s32 	%p4, %r32, 0;
	@%p4 bra 	$L__BB2_4;
$L__BB2_5:
	setp.eq.s32 	%p5, %r3, 0;
	@%p5 bra 	$L__BB2_14;
	and.b32  	%r11, %r23, 7;
	setp.lt.u32 	%p6, %r3, 8;
	@%p6 bra 	$L__BB2_8;
	add.s32 	%r29, %r34, %r2;
	mul.wide.s32 	%rd7, %r29, 4;
	add.s64 	%rd8, %rd1, %rd7;
	ld.global.nc.f32 	%f51, [%rd8];
	add.f32 	%f52, %f84, %f51;
	ld.global.nc.f32 	%f53, [%rd8+4];
	add.f32 	%f54, %f52, %f53;
	ld.global.nc.f32 	%f55, [%rd8+8];
	add.f32 	%f56, %f54, %f55;
	ld.global.nc.f32 	%f57, [%rd8+12];
	add.f32 	%f58, %f56, %f57;
	ld.global.nc.f32 	%f59, [%rd8+16];
	add.f32 	%f60, %f58, %f59;
	ld.global.nc.f32 	%f61, [%rd8+20];
	add.f32 	%f62, %f60, %f61;
	ld.global.nc.f32 	%f63, [%rd8+24];
	add.f32 	%f64, %f62, %f63;
	ld.global.nc.f32 	%f65, [%rd8+28];
	add.f32 	%f84, %f64, %f65;
	add.s32 	%r34, %r34, 8;
$L__BB2_8:
	setp.eq.s32 	%p7, %r11, 0;
	@%p7 bra 	$L__BB2_14;
	and.b32  	%r14, %r23, 3;
	setp.lt.u32 	%p8, %r11, 4;
	@%p8 bra 	$L__BB2_11;
	add.s32 	%r30, %r34, %r2;
	mul.wide.s32 	%rd9, %r30, 4;
	add.s64 	%rd10, %rd1, %rd9;
	ld.global.nc.f32 	%f67, [%rd10];
	add.f32 	%f68, %f84, %f67;
	ld.global.nc.f32 	%f69, [%rd10+4];
	add.f32 	%f70, %f68, %f69;
	ld.global.nc.f32 	%f71, [%rd10+8];
	add.f32 	%f72, %f70, %f71;
	ld.global.nc.f32 	%f73, [%rd10+12];
	add.f32 	%f84, %f72, %f73;
	add.s32 	%r34, %r34, 4;
$L__BB2_11:
	setp.eq.s32 	%p9, %r14, 0;
	@%p9 bra 	$L__BB2_14;
	add.s32 	%r37, %r34, %r2;
	neg.s32 	%r36, %r14;
$L__BB2_13:
	.pragma "nounroll";
	mul.wide.s32 	%rd11, %r37, 4;
	add.s64 	%rd12, %rd1, %rd11;
	ld.global.nc.f32 	%f74, [%rd12];
	add.f32 	%f84, %f84, %f74;
	add.s32 	%r37, %r37, 1;
	add.s32 	%r36, %r36, 1;
	setp.ne.s32 	%p10, %r36, 0;
	@%p10 bra 	$L__BB2_13;
$L__BB2_14:
	mul.f32 	%f75, %f14, %f84;
	cvta.to.global.u64 	%rd13, %rd3;
	mul.wide.s32 	%rd14, %r1, 4;
	add.s64 	%rd15, %rd13, %rd14;
	st.global.f32 	[%rd15], %f75;
$L__BB2_15:
	ret;

}


// ===== COMPILED SASS (sm_100) =====

	.target	sm_100

	.elftype	@"ET_EXEC"


//--------------------- .note.nv.tkinfo           --------------------------
	.section	.note.nv.tkinfo,"",@"SHT_NOTE"
	.sectionflags	@"SHF_NOTE_NV_TKINFO"
	.tkinfo
        /*0018*/ 	.word	0x00000002
        /*0030*/ 	.string	""
        /*0030*/ 	.string	"ptxas"
        /*0030*/ 	.string	"Cuda compilation tools, release 13.0, V13.0.88"
        /*0030*/ 	.string	"Build cuda_13.0.r13.0/compiler.36424714_0"
        /*0030*/ 	.string	"-arch sm_100 -m 64 "



//--------------------- .note.nv.cuinfo           --------------------------
	.section	.note.nv.cuinfo,"",@"SHT_NOTE"
	.sectionflags	@"SHF_NOTE_NV_CUINFO"
        /*0018*/ 	.short	0x0002
        /*001a*/ 	.short	0x0064
        /*001c*/ 	.short	0x0082
	.zero		2


//--------------------- .nv.info                  --------------------------
	.section	.nv.info,"",@"SHT_CUDA_INFO"
	.align	4


	//----- nvinfo : EIATTR_REGCOUNT
	.align		4
        /*0000*/ 	.byte	0x04, 0x2f
        /*0002*/ 	.short	(.L_10 - .L_9)
	.align		4
.L_9:
        /*0004*/ 	.word	index@(_Z15init_rng_kernelP17curandStateXORWOWmi)
        /*0008*/ 	.word	0x0000001f


	//----- nvinfo : EIATTR_FRAME_SIZE
	.align		4
.L_10:
        /*000c*/ 	.byte	0x04, 0x11
        /*000e*/ 	.short	(.L_12 - .L_11)
	.align		4
.L_11:
        /*0010*/ 	.word	index@(_Z15init_rng_kernelP17curandStateXORWOWmi)
        /*0014*/ 	.word	0x00000000


	//----- nvinfo : EIATTR_REGCOUNT
	.align		4
.L_12:
        /*0018*/ 	.byte	0x04, 0x2f
        /*001a*/ 	.short	(.L_14 - .L_13)
	.align		4
.L_13:
        /*001c*/ 	.word	index@(_Z12naive_kernelPfP17curandStateXORWOWifi)
        /*0020*/ 	.word	0x00000014


	//----- nvinfo : EIATTR_FRAME_SIZE
	.align		4
.L_14:
        /*0024*/ 	.byte	0x04, 0x11
        /*0026*/ 	.short	(.L_16 - .L_15)
	.align		4
.L_15:
        /*0028*/ 	.word	index@($__internal_0_$__cuda_sm20_sqrt_rn_f32_slowpath)
        /*002c*/ 	.word	0x00000000


	//----- nvinfo : EIATTR_FRAME_SIZE
	.align		4
.L_16:
        /*0030*/ 	.byte	0x04, 0x11
        /*0032*/ 	.short	(.L_18 - .L_17)
	.align		4
.L_17:
        /*0034*/ 	.word	index@(_Z12naive_kernelPfP17curandStateXORWOWifi)
        /*0038*/ 	.word	0x00000000


	//----- nvinfo : EIATTR_REGCOUNT
	.align		4
.L_18:
        /*003c*/ 	.byte	0x04, 0x2f
        /*003e*/ 	.short	(.L_20 - .L_19)
	.align		4
.L_19:
        /*0040*/ 	.word	index@(_Z15sum_rows_kernelPKfPfiif)
        /*0044*/ 	.word	0x0000001f


	//----- nvinfo : EIATTR_FRAME_SIZE
	.align		4
.L_20:
        /*0048*/ 	.byte	0x04, 0x11
        /*004a*/ 	.short	(.L_22 - .L_21)
	.align		4
.L_21:
        /*004c*/ 	.word	index@(_Z15sum_rows_kernelPKfPfiif)
        /*0050*/ 	.word	0x00000000


	//----- nvinfo : EIATTR_MIN_STACK_SIZE
	.align		4
.L_22:
        /*0054*/ 	.byte	0x04, 0x12
        /*0056*/ 	.short	(.L_24 - .L_23)
	.align		4
.L_23:
        /*0058*/ 	.word	index@(_Z15sum_rows_kernelPKfPfiif)
        /*005c*/ 	.word	0x00000000


	//----- nvinfo : EIATTR_MIN_STACK_SIZE
	.align		4
.L_24:
        /*0060*/ 	.byte	0x04, 0x12
        /*0062*/ 	.short	(.L_26 - .L_25)
	.align		4
.L_25:
        /*0064*/ 	.word	index@(_Z12naive_kernelPfP17curandStateXORWOWifi)
        /*0068*/ 	.word	0x00000000


	//----- nvinfo : EIATTR_MIN_STACK_SIZE
	.align		4
.L_26:
        /*006c*/ 	.byte	0x04, 0x12
        /*006e*/ 	.short	(.L_28 - .L_27)
	.align		4
.L_27:
        /*0070*/ 	.word	index@(_Z15init_rng_kernelP17curandStateXORWOWmi)
        /*0074*/ 	.word	0x00000000
.L_28:


//--------------------- .nv.compat                --------------------------
	.section	.nv.compat,"",@"SHT_CUDA_COMPAT_INFO"
	.align	4
        /*0000*/ 	.byte	0x02, 0x09, 0x00, 0x00, 0x02, 0x02, 0x01, 0x00, 0x02, 0x05, 0x05, 0x00, 0x03, 0x07, 0x01, 0x01
        /*0010*/ 	.byte	0x02, 0x03, 0x00, 0x00, 0x02, 0x06, 0x01, 0x00, 0x04, 0x0b, 0x08, 0x00, 0x01, 0x00, 0x00, 0x00
        /*0020*/ 	.byte	0x00, 0x00, 0x00, 0x00


//--------------------- .nv.info._Z15sum_rows_kernelPKfPfiif --------------------------
	.section	.nv.info._Z15sum_rows_kernelPKfPfiif,"",@"SHT_CUDA_INFO"
	.sectionflags	@""
	.align	4


	//----- nvinfo : EIATTR_CUDA_API_VERSION
	.align		4
        /*0000*/ 	.byte	0x04, 0x37
        /*0002*/ 	.short	(.L_30 - .L_29)
.L_29:
        /*0004*/ 	.word	0x00000082


	//----- nvinfo : EIATTR_KPARAM_INFO
	.align		4
.L_30:
        /*0008*/ 	.byte	0x04, 0x17
        /*000a*/ 	.short	(.L_32 - .L_31)
.L_31:
        /*000c*/ 	.word	0x00000000
        /*0010*/ 	.short	0x0004
        /*0012*/ 	.short	0x0018
        /*0014*/ 	.byte	0x00, 0xf0, 0x11, 0x00


	//----- nvinfo : EIATTR_KPARAM_INFO
	.align		4
.L_32:
        /*0018*/ 	.byte	0x04, 0x17
        /*001a*/ 	.short	(.L_34 - .L_33)
.L_33:
        /*001c*/ 	.word	0x00000000
        /*0020*/ 	.short	0x0003
        /*0022*/ 	.short	0x0014
        /*0024*/ 	.byte	0x00, 0xf0, 0x11, 0x00


	//----- nvinfo : EIATTR_KPARAM_INFO
	.align		4
.L_34:
        /*0028*/ 	.byte	0x04, 0x17
        /*002a*/ 	.short	(.L_36 - .L_35)
.L_35:
        /*002c*/ 	.word	0x00000000
        /*0030*/ 	.short	0x0002
        /*0032*/ 	.short	0x0010
        /*0034*/ 	.byte	0x00, 0xf0, 0x11, 0x00


	//----- nvinfo : EIATTR_KPARAM_INFO
	.align		4
.L_36:
        /*0038*/ 	.byte	0x04, 0x17
        /*003a*/ 	.short	(.L_38 - .L_37)
.L_37:
        /*003c*/ 	.word	0x00000000
        /*0040*/ 	.short	0x0001
        /*0042*/ 	.short	0x0008
        /*0044*/ 	.byte	0x00, 0xf5, 0x21, 0x00


	//----- nvinfo : EIATTR_KPARAM_INFO
	.align		4
.L_38:
        /*0048*/ 	.byte	0x04, 0x17
        /*004a*/ 	.short	(.L_40 - .L_39)
.L_39:
        /*004c*/ 	.word	0x00000000
        /*0050*/ 	.short	0x0000
        /*0052*/ 	.short	0x0000
        /*0054*/ 	.byte	0x00, 0xf5, 0x21, 0x00


	//----- nvinfo : EIATTR_SPARSE_MMA_MASK
	.align		4
.L_40:
        /*0058*/ 	.byte	0x03, 0x50
        /*005a*/ 	.short	0x0000


	//----- nvinfo : EIATTR_MAXREG_COUNT
	.align		4
        /*005c*/ 	.byte	0x03, 0x1b
        /*005e*/ 	.short	0x00ff


	//----- nvinfo : EIATTR_MERCURY_ISA_VERSION
	.align		4
        /*0060*/ 	.byte	0x03, 0x5f
        /*0062*/ 	.short	0x0101


	//----- nvinfo : EIATTR_VRC_CTA_INIT_COUNT
	.align		4
        /*0064*/ 	.byte	0x02, 0x4a
	.zero		1
	.zero		1


	//----- nvinfo : EIATTR_EXIT_INSTR_OFFSETS
	.align		4
        /*0068*/ 	.byte	0x04, 0x1c
        /*006a*/ 	.short	(.L_42 - .L_41)


	//   ....[0]....
.L_41:
        /*006c*/ 	.word	0x00000070


	//   ....[1]....
        /*0070*/ 	.word	0x000007c0


	//----- nvinfo : EIATTR_CBANK_PARAM_SIZE
	.align		4
.L_42:
        /*0074*/ 	.byte	0x03, 0x19
        /*0076*/ 	.short	0x001c


	//----- nvinfo : EIATTR_PARAM_CBANK
	.align		4
        /*0078*/ 	.byte	0x04, 0x0a
        /*007a*/ 	.short	(.L_44 - .L_43)
	.align		4
.L_43:
        /*007c*/ 	.word	index@(.nv.constant0._Z15sum_rows_kernelPKfPfiif)
        /*0080*/ 	.short	0x0380
        /*0082*/ 	.short	0x001c


	//----- nvinfo : EIATTR_SW_WAR
	.align		4
.L_44:
        /*0084*/ 	.byte	0x04, 0x36
        /*0086*/ 	.short	(.L_46 - .L_45)
.L_45:
        /*0088*/ 	.word	0x00000008
.L_46:


//--------------------- .nv.info._Z12naive_kernelPfP17curandStateXORWOWifi --------------------------
	.section	.nv.info._Z12naive_kernelPfP17curandStateXORWOWifi,"",@"SHT_CUDA_INFO"
	.sectionflags	@""
	.align	4


	//----- nvinfo : EIATTR_CUDA_API_VERSION
	.align		4
        /*0000*/ 	.byte	0x04, 0x37
        /*0002*/ 	.short	(.L_48 - .L_47)
.L_47:
        /*0004*/ 	.word	0x00000082


	//----- nvinfo : EIATTR_KPARAM_INFO
	.align		4
.L_48:
        /*0008*/ 	.byte	0x04, 0x17
        /*000a*/ 	.short	(.L_50 - .L_49)
.L_49:
        /*000c*/ 	.word	0x00000000
        /*0010*/ 	.short	0x0004
        /*0012*/ 	.short	0x0018
        /*0014*/ 	.byte	0x00, 0xf0, 0x11, 0x00


	//----- nvinfo : EIATTR_KPARAM_INFO
	.align		4
.L_50:
        /*0018*/ 	.byte	0x04, 0x17
        /*001a*/ 	.short	(.L_52 - .L_51)
.L_51:
        /*001c*/ 	.word	0x00000000
        /*0020*/ 	.short	0x0003
        /*0022*/ 	.short	0x0014
        /*0024*/ 	.byte	0x00, 0xf0, 0x11, 0x00


	//----- nvinfo : EIATTR_KPARAM_INFO
	.align		4
.L_52:
        /*0028*/ 	.byte	0x04, 0x17
        /*002a*/ 	.short	(.L_54 - .L_53)
.L_53:
        /*002c*/ 	.word	0x00000000
        /*0030*/ 	.short	0x0002
        /*0032*/ 	.short	0x0010
        /*0034*/ 	.byte	0x00, 0xf0, 0x11, 0x00


	//----- nvinfo : EIATTR_KPARAM_INFO
	.align		4
.L_54:
        /*0038*/ 	.byte	0x04, 0x17
        /*003a*/ 	.short	(.L_56 - .L_55)
.L_55:
        /*003c*/ 	.word	0x00000000
        /*0040*/ 	.short	0x0001
        /*0042*/ 	.short	0x0008
        /*0044*/ 	.byte	0x00, 0xf5, 0x21, 0x00


	//----- nvinfo : EIATTR_KPARAM_INFO
	.align		4
.L_56:
        /*0048*/ 	.byte	0x04, 0x17
        /*004a*/ 	.short	(.L_58 - .L_57)
.L_57:
        /*004c*/ 	.word	0x00000000
        /*0050*/ 	.short	0x0000
        /*0052*/ 	.short	0x0000
        /*0054*/ 	.byte	0x00, 0xf5, 0x21, 0x00


	//----- nvinfo : EIATTR_SPARSE_MMA_MASK
	.align		4
.L_58:
        /*0058*/ 	.byte	0x03, 0x50
        /*005a*/ 	.short	0x0000


	//----- nvinfo : EIATTR_MAXREG_COUNT
	.align		4
        /*005c*/ 	.byte	0x03, 0x1b
        /*005e*/ 	.short	0x00ff


	//----- nvinfo : EIATTR_MERCURY_ISA_VERSION
	.align		4
        /*0060*/ 	.byte	0x03, 0x5f
        /*0062*/ 	.short	0x0101


	//----- nvinfo : EIATTR_VRC_CTA_INIT_COUNT
	.align		4
        /*0064*/ 	.byte	0x02, 0x4a
	.zero		1
	.zero		1


	//----- nvinfo : EIATTR_EXIT_INSTR_OFFSETS
	.align		4
        /*0068*/ 	.byte	0x04, 0x1c
        /*006a*/ 	.short	(.L_60 - .L_59)


	//   ....[0]....
.L_59:
        /*006c*/ 	.word	0x00000070


	//   ....[1]....
        /*0070*/ 	.word	0x000010b0


	//----- nvinfo : EIATTR_CRS_STACK_SIZE
	.align		4
.L_60:
        /*0074*/ 	.byte	0x04, 0x1e
        /*0076*/ 	.short	(.L_62 - .L_61)
.L_61:
        /*0078*/ 	.word	0x00000000


	//----- nvinfo : EIATTR_CBANK_PARAM_SIZE
	.align		4
.L_62:
        /*007c*/ 	.byte	0x03, 0x19
        /*007e*/ 	.short	0x001c


	//----- nvinfo : EIATTR_PARAM_CBANK
	.align		4
        /*0080*/ 	.byte	0x04, 0x0a
        /*0082*/ 	.short	(.L_64 - .L_63)
	.align		4
.L_63:
        /*0084*/ 	.word	index@(.nv.constant0._Z12naive_kernelPfP17curandStateXORWOWifi)
        /*0088*/ 	.short	0x0380
        /*008a*/ 	.short	0x001c


	//----- nvinfo : EIATTR_SW_WAR
	.align		4
.L_64:
        /*008c*/ 	.byte	0x04, 0x36
        /*008e*/ 	.short	(.L_66 - .L_65)
.L_65:
        /*0090*/ 	.word	0x00000008
.L_66:


//--------------------- .nv.info._Z15init_rng_kernelP17curandStateXORWOWmi --------------------------
	.section	.nv.info._Z15init_rng_kernelP17curandStateXORWOWmi,"",@"SHT_CUDA_INFO"
	.sectionflags	@""
	.align	4


	//----- nvinfo : EIATTR_CUDA_API_VERSION
	.align		4
        /*0000*/ 	.byte	0x04, 0x37
        /*0002*/ 	.short	(.L_68 - .L_67)
.L_67:
        /*0004*/ 	.word	0x00000082


	//----- nvinfo : EIATTR_KPARAM_INFO
	.align		4
.L_68:
        /*0008*/ 	.byte	0x04, 0x17
        /*000a*/ 	.short	(.L_70 - .L_69)
.L_69:
        /*000c*/ 	.word	0x00000000
        /*0010*/ 	.short	0x0002
        /*0012*/ 	.short	0x0010
        /*0014*/ 	.byte	0x00, 0xf0, 0x11, 0x00


	//----- nvinfo : EIATTR_KPARAM_INFO
	.align		4
.L_70:
        /*0018*/ 	.byte	0x04, 0x17
        /*001a*/ 	.short	(.L_72 - .L_71)
.L_71:
        /*001c*/ 	.word	0x00000000
        /*0020*/ 	.short	0x0001
        /*0022*/ 	.short	0x0008
        /*0024*/ 	.byte	0x00, 0xf0, 0x21, 0x00


	//----- nvinfo : EIATTR_KPARAM_INFO
	.align		4
.L_72:
        /*0028*/ 	.byte	0x04, 0x17
        /*002a*/ 	.short	(.L_74 - .L_73)
.L_73:
        /*002c*/ 	.word	0x00000000
        /*0030*/ 	.short	0x0000
        /*0032*/ 	.short	0x0000
        /*0034*/ 	.byte	0x00, 0xf5, 0x21, 0x00


	//----- nvinfo : EIATTR_SPARSE_MMA_MASK
	.align		4
.L_74:
        /*0038*/ 	.byte	0x03, 0x50
        /*003a*/ 	.short	0x0000


	//----- nvinfo : EIATTR_MAXREG_COUNT
	.align		4
        /*003c*/ 	.byte	0x03, 0x1b
        /*003e*/ 	.short	0x00ff


	//----- nvinfo : EIATTR_MERCURY_ISA_VERSION
	.align		4
        /*0040*/ 	.byte	0x03, 0x5f
        /*0042*/ 	.short	0x0101


	//----- nvinfo : EIATTR_VRC_CTA_INIT_COUNT
	.align		4
        /*0044*/ 	.byte	0x02, 0x4a
	.zero		1
	.zero		1


	//----- nvinfo : EIATTR_EXIT_INSTR_OFFSETS
	.align		4
        /*0048*/ 	.byte	0x04, 0x1c
        /*004a*/ 	.short	(.L_76 - .L_75)


	//   ....[0]....
.L_75:
        /*004c*/ 	.word	0x00000070


	//   ....[1]....
        /*0050*/ 	.word	0x00000f00


	//----- nvinfo : EIATTR_CRS_STACK_SIZE
	.align		4
.L_76:
        /*0054*/ 	.byte	0x04, 0x1e
        /*0056*/ 	.short	(.L_78 - .L_77)
.L_77:
        /*0058*/ 	.word	0x00000000


	//----- nvinfo : EIATTR_CBANK_PARAM_SIZE
	.align		4
.L_78:
        /*005c*/ 	.byte	0x03, 0x19
        /*005e*/ 	.short	0x0014


	//----- nvinfo : EIATTR_PARAM_CBANK
	.align		4
        /*0060*/ 	.byte	0x04, 0x0a
        /*0062*/ 	.short	(.L_80 - .L_79)
	.align		4
.L_79:
        /*0064*/ 	.word	index@(.nv.constant0._Z15init_rng_kernelP17curandStateXORWOWmi)
        /*0068*/ 	.short	0x0380
        /*006a*/ 	.short	0x0014


	//----- nvinfo : EIATTR_SW_WAR
	.align		4
.L_80:
        /*006c*/ 	.byte	0x04, 0x36
        /*006e*/ 	.short	(.L_82 - .L_81)
.L_81:
        /*0070*/ 	.word	0x00000008
.L_82:


//--------------------- .nv.callgraph             --------------------------
	.section	.nv.callgraph,"",@"SHT_CUDA_CALLGRAPH"
	.align	4
	.sectionentsize	8
	.align		4
        /*0000*/ 	.word	0x00000000
	.align		4
        /*0004*/ 	.word	0xffffffff
	.align		4
        /*0008*/ 	.word	0x00000000
	.align		4
        /*000c*/ 	.word	0xfffffffe
	.align		4
        /*0010*/ 	.word	0x00000000
	.align		4
        /*0014*/ 	.word	0xfffffffd
	.align		4
        /*0018*/ 	.word	0x00000000
	.align		4
        /*001c*/ 	.word	0xfffffffc


//--------------------- .nv.constant4             --------------------------
	.section	.nv.constant4,"a",@progbits
	.align	8
	.align		8
.nv.constant4:
        /*0000*/ 	.dword	precalc_xorwow_matrix
	.align		8
        /*0008*/ 	.dword	precalc_xorwow_offset_matrix
	.align		8
        /*0010*/ 	.dword	mrg32k3aM1
	.align		8
        /*0018*/ 	.dword	mrg32k3aM2
	.align		8
        /*0020*/ 	.dword	mrg32k3aM1SubSeq
	.align		8
        /*0028*/ 	.dword	mrg32k3aM2SubSeq
	.align		8
        /*0030*/ 	.dword	mrg32k3aM1Seq
	.align		8
        /*0038*/ 	.dword	mrg32k3aM2Seq


//--------------------- .nv.constant3             --------------------------
	.section	.nv.constant3,"a",@progbits
	.align	8
.nv.constant3:
	.type		__cr_lgamma_table,@object
	.size		__cr_lgamma_table,(.L_8 - __cr_lgamma_table)
__cr_lgamma_table:
        /*0000*/ 	.byte	0x00, 0x00, 0x00, 0x00, 0x00, 0x00, 0x00, 0x00, 0x00, 0x00, 0x00, 0x00, 0x00, 0x00, 0x00, 0x00
        /*0010*/ 	.byte	0xef, 0x39, 0xfa, 0xfe, 0x42, 0x2e, 0xe6, 0x3f, 0x02, 0x20, 0x2a, 0xfa, 0x0b, 0xab, 0xfc, 0x3f
        /*0020*/ 	.byte	0xf9, 0x2c, 0x92, 0x7c, 0xa7, 0x6c, 0x09, 0x40, 0xc9, 0x79, 0x44, 0x3c, 0x64, 0x26, 0x13, 0x40
        /*0030*/ 	.byte	0xca, 0x01, 0xcf, 0x3a, 0x27, 0x51, 0x1a, 0x40, 0x30, 0xcc, 0x2d, 0xf3, 0xe1, 0x0c, 0x21, 0x40
        /*0040*/ 	.byte	0x0d, 0xb7, 0xfc, 0x82, 0x8e, 0x35, 0x25, 0x40
.L_8:


//--------------------- .text._Z15sum_rows_kernelPKfPfiif --------------------------
	.section	.text._Z15sum_rows_kernelPKfPfiif,"ax",@progbits
	.align	128
        .global         _Z15sum_rows_kernelPKfPfiif
        .type           _Z15sum_rows_kernelPKfPfiif,@function
        .size           _Z15sum_rows_kernelPKfPfiif,(.L_x_37 - _Z15sum_rows_kernelPKfPfiif)
        .other          _Z15sum_rows_kernelPKfPfiif,@"STO_CUDA_ENTRY STV_DEFAULT"
_Z15sum_rows_kernelPKfPfiif:
.text._Z15sum_rows_kernelPKfPfiif:
[----:B------:R-:W-:Y:S01]  /*0000*/  LDC R1, c[0x0][0x37c] ;  /* 0x0000df00ff017b82 */ /* 0x000fe20000000800 */
[----:B------:R-:W0:Y:S07]  /*0010*/  S2R R3, SR_TID.X ;  /* 0x0000000000037919 */ /* 0x000e2e0000002100 */
[----:B------:R-:W0:Y:S01]  /*0020*/  S2UR UR4, SR_CTAID.X ;  /* 0x00000000000479c3 */ /* 0x000e220000002500 */
[----:B------:R-:W1:Y:S07]  /*0030*/  LDCU UR5, c[0x0][0x390] ;  /* 0x00007200ff0577ac */ /* 0x000e6e0008000800 */
[----:B------:R-:W0:Y:S02]  /*0040*/  LDC R2, c[0x0][0x360] ;  /* 0x0000d800ff027b82 */ /* 0x000e240000000800 */
[----:B0-----:R-:W-:-:S05]  /*0050*/  IMAD R2, R2, UR4, R3 ;  /* 0x0000000402027c24 */ /* 0x001fca000f8e0203 */
[----:B-1----:R-:W-:-:S13]  /*0060*/  ISETP.GE.AND P0, PT, R2, UR5, PT ;  /* 0x0000000502007c0c */ /* 0x002fda000bf06270 */
[----:B------:R-:W-:Y:S05]  /*0070*/  @P0 EXIT ;  /* 0x000000000000094d */ /* 0x000fea0003800000 */
[----:B------:R-:W0:Y:S01]  /*0080*/  LDCU UR7, c[0x0][0x394] ;  /* 0x00007280ff0777ac */ /* 0x000e220008000800 */
[----:B------:R-:W-:Y:S01]  /*0090*/  HFMA2 R0, -RZ, RZ, 0, 0 ;  /* 0x00000000ff007431 */ /* 0x000fe200000001ff */
[----:B------:R-:W1:Y:S01]  /*00a0*/  LDCU.64 UR12, c[0x0][0x358] ;  /* 0x00006b00ff0c77ac */ /* 0x000e620008000a00 */
[----:B0-----:R-:W-:-:S09]  /*00b0*/  UISETP.GE.AND UP0, UPT, UR7, 0x1, UPT ;  /* 0x000000010700788c */ /* 0x001fd2000bf06270 */
[----:B-1----:R-:W-:Y:S05]  /*00c0*/  BRA.U !UP0, `(.L_x_0) ;  /* 0x0000000508a87547 */ /* 0x002fea000b800000 */
[----:B------:R-:W-:Y:S02]  /*00d0*/  UISETP.GE.U32.AND UP1, UPT, UR7, 0x10, UPT ;  /* 0x000000100700788c */ /* 0x000fe4000bf26070 */
[----:B------:R-:W-:Y:S01]  /*00e0*/  IMAD R3, R2, UR7, RZ ;  /* 0x0000000702037c24 */ /* 0x000fe2000f8e02ff */
[----:B------:R-:W-:Y:S01]  /*00f0*/  ULOP3.LUT UR10, UR7, 0xf, URZ, 0xc0, !UPT ;  /* 0x0000000f070a7892 */ /* 0x000fe2000f8ec0ff */
[----:B------:R-:W-:Y:S01]  /*0100*/  MOV R0, RZ ;  /* 0x000000ff00007202 */ /* 0x000fe20000000f00 */
[----:B------:R-:W-:Y:S02]  /*0110*/  UMOV UR4, URZ ;  /* 0x000000ff00047c82 */ /* 0x000fe40008000000 */
[----:B------:R-:W-:Y:S02]  /*0120*/  UISETP.NE.AND UP0, UPT, UR10, URZ, UPT ;  /* 0x000000ff0a00728c */ /* 0x000fe4000bf05270 */
[----:B------:R-:W-:Y:S09]  /*0130*/  BRA.U !UP1, `(.L_x_1) ;  /* 0x0000000109b87547 */ /* 0x000ff2000b800000 */
[----:B------:R-:W0:Y:S01]  /*0140*/  LDCU.64 UR8, c[0x0][0x380] ;  /* 0x00007000ff0877ac */ /* 0x000e220008000a00 */
[----:B------:R-:W-:Y:S02]  /*0150*/  MOV R0, RZ ;  /* 0x000000ff00007202 */ /* 0x000fe40000000f00 */
[----:B------:R-:W-:Y:S01]  /*0160*/  MOV R6, R3 ;  /* 0x0000000300067202 */ /* 0x000fe20000000f00 */
[----:B------:R-:W-:Y:S02]  /*0170*/  ULOP3.LUT UR4, UR7, 0x7ffffff0, URZ, 0xc0, !UPT ;  /* 0x7ffffff007047892 */ /* 0x000fe4000f8ec0ff */
[----:B0-----:R-:W-:Y:S02]  /*0180*/  UIADD3 UR5, UP1, UPT, UR8, 0x20, URZ ;  /* 0x0000002008057890 */ /* 0x001fe4000ff3e0ff */
[----:B------:R-:W-:Y:S02]  /*0190*/  UIADD3 UR8, UPT, UPT, -UR4, URZ, URZ ;  /* 0x000000ff04087290 */ /* 0x000fe4000fffe1ff */
[----:B------:R-:W-:-:S12]  /*01a0*/  UIADD3.X UR6, UPT, UPT, URZ, UR9, URZ, UP1, !UPT ;  /* 0x00000009ff067290 */ /* 0x000fd80008ffe4ff */
.L_x_2:
[----:B------:R-:W-:Y:S02]  /*01b0*/  MOV R4, UR5 ;  /* 0x0000000500047c02 */ /* 0x000fe40008000f00 */
[----:B------:R-:W-:-:S03]  /*01c0*/  MOV R5, UR6 ;  /* 0x0000000600057c02 */ /* 0x000fc60008000f00 */
[----:B------:R-:W-:-:S05]  /*01d0*/  IMAD.WIDE R4, R6, 0x4, R4 ;  /* 0x0000000406047825 */ /* 0x000fca00078e0204 */
[----:B------:R-:W2:Y:S04]  /*01e0*/  LDG.E.CONSTANT R15, desc[UR12][R4.64+-0x20] ;  /* 0xffffe00c040f7981 */ /* 0x000ea8000c1e9900 */
[----:B------:R-:W3:Y:S04]  /*01f0*/  LDG.E.CONSTANT R16, desc[UR12][R4.64+-0x1c] ;  /* 0xffffe40c04107981 */ /* 0x000ee8000c1e9900 */
[----:B------:R-:W4:Y:S04]  /*0200*/  LDG.E.CONSTANT R18, desc[UR12][R4.64+-0x18] ;  /* 0xffffe80c04127981 */ /* 0x000f28000c1e9900 */
[----:B------:R-:W5:Y:S04]  /*0210*/  LDG.E.CONSTANT R20, desc[UR12][R4.64+-0x14] ;  /* 0xffffec0c04147981 */ /* 0x000f68000c1e9900 */
        /* <DEDUP_REMOVED lines=11> */
[----:B------:R-:W5:Y:S01]  /*02d0*/  LDG.E.CONSTANT R14, desc[UR12][R4.64+0x1c] ;  /* 0x00001c0c040e7981 */ /* 0x000f62000c1e9900 */
[----:B------:R-:W-:Y:S01]  /*02e0*/  UIADD3 UR8, UPT, UPT, UR8, 0x10, URZ ;  /* 0x0000001008087890 */ /* 0x000fe2000fffe0ff */
[----:B------:R-:W-:-:S03]  /*02f0*/  IADD3 R6, PT, PT, R6, 0x10, RZ ;  /* 0x0000001006067810 */ /* 0x000fc60007ffe0ff */
[----:B------:R-:W-:Y:S01]  /*0300*/  UISETP.NE.AND UP1, UPT, UR8, URZ, UPT ;  /* 0x000000ff0800728c */ /* 0x000fe2000bf25270 */
[----:B--2---:R-:W-:-:S04]  /*0310*/  FADD R15, R15, R0 ;  /* 0x000000000f0f7221 */ /* 0x004fc80000000000 */
[----:B---3--:R-:W-:-:S04]  /*0320*/  FADD R15, R15, R16 ;  /* 0x000000100f0f7221 */ /* 0x008fc80000000000 */
[----:B----4-:R-:W-:-:S04]  /*0330*/  FADD R15, R15, R18 ;  /* 0x000000120f0f7221 */ /* 0x010fc80000000000 */
[----:B-----5:R-:W-:-:S04]  /*0340*/  FADD R15, R15, R20 ;  /* 0x000000140f0f7221 */ /* 0x020fc80000000000 */
[----:B------:R-:W-:-:S04]  /*0350*/  FADD R15, R15, R22 ;  /* 0x000000160f0f7221 */ /* 0x000fc80000000000 */
        /* <DEDUP_REMOVED lines=10> */
[----:B------:R-:W-:Y:S01]  /*0400*/  FADD R0, R7, R14 ;  /* 0x0000000e07007221 */ /* 0x000fe20000000000 */
[----:B------:R-:W-:Y:S06]  /*0410*/  BRA.U UP1, `(.L_x_2) ;  /* 0xfffffffd01647547 */ /* 0x000fec000b83ffff */
.L_x_1:
[----:B------:R-:W-:Y:S05]  /*0420*/  BRA.U !UP0, `(.L_x_0) ;  /* 0x0000000108d07547 */ /* 0x000fea000b800000 */
[----:B------:R-:W-:Y:S02]  /*0430*/  UISETP.GE.U32.AND UP0, UPT, UR10, 0x8, UPT ;  /* 0x000000080a00788c */ /* 0x000fe4000bf06070 */
[----:B------:R-:W-:-:S04]  /*0440*/  ULOP3.LUT UR6, UR7, 0x7, URZ, 0xc0, !UPT ;  /* 0x0000000707067892 */ /* 0x000fc8000f8ec0ff */
[----:B------:R-:W-:-:S03]  /*0450*/  UISETP.NE.AND UP1, UPT, UR6, URZ, UPT ;  /* 0x000000ff0600728c */ /* 0x000fc6000bf25270 */
[----:B------:R-:W-:Y:S08]  /*0460*/  BRA.U !UP0, `(.L_x_3) ;  /* 0x0000000108507547 */ /* 0x000ff0000b800000 */
[----:B------:R-:W0:Y:S01]  /*0470*/  LDC.64 R4, c[0x0][0x380] ;  /* 0x0000e000ff047b82 */ /* 0x000e220000000a00 */
[----:B------:R-:W-:-:S05]  /*0480*/  IADD3 R7, PT, PT, R3, UR4, RZ ;  /* 0x0000000403077c10 */ /* 0x000fca000fffe0ff */
[----:B0-----:R-:W-:-:S05]  /*0490*/  IMAD.WIDE R4, R7, 0x4, R4 ;  /* 0x0000000407047825 */ /* 0x001fca00078e0204 */
[----:B------:R-:W2:Y:S04]  /*04a0*/  LDG.E.CONSTANT R7, desc[UR12][R4.64] ;  /* 0x0000000c04077981 */ /* 0x000ea8000c1e9900 */
[----:B------:R-:W3:Y:S04]  /*04b0*/  LDG.E.CONSTANT R6, desc[UR12][R4.64+0x4] ;  /* 0x0000040c04067981 */ /* 0x000ee8000c1e9900 */
[----:B------:R-:W4:Y:S04]  /*04c0*/  LDG.E.CONSTANT R9, desc[UR12][R4.64+0x8] ;  /* 0x0000080c04097981 */ /* 0x000f28000c1e9900 */
[----:B------:R-:W5:Y:S04]  /*04d0*/  LDG.E.CONSTANT R11, desc[UR12][R4.64+0xc] ;  /* 0x00000c0c040b7981 */ /* 0x000f68000c1e9900 */
[----:B------:R-:W5:Y:S04]  /*04e0*/  LDG.E.CONSTANT R13, desc[UR12][R4.64+0x10] ;  /* 0x0000100c040d7981 */ /* 0x000f68000c1e9900 */
[----:B------:R-:W5:Y:S04]  /*04f0*/  LDG.E.CONSTANT R15, desc[UR12][R4.64+0x14] ;  /* 0x0000140c040f7981 */ /* 0x000f68000c1e9900 */
[----:B------:R-:W5:Y:S04]  /*0500*/  LDG.E.CONSTANT R17, desc[UR12][R4.64+0x18] ;  /* 0x0000180c04117981 */ /* 0x000f68000c1e9900 */
[----:B------:R-:W5:Y:S01]  /*0510*/  LDG.E.CONSTANT R19, desc[UR12][R4.64+0x1c] ;  /* 0x00001c0c04137981 */ /* 0x000f62000c1e9900 */
[----:B------:R-:W-:Y:S01]  /*0520*/  UIADD3 UR4, UPT, UPT, UR4, 0x8, URZ ;  /* 0x0000000804047890 */ /* 0x000fe2000fffe0ff */
[----:B--2---:R-:W-:-:S04]  /*0530*/  FADD R7, R0, R7 ;  /* 0x0000000700077221 */ /* 0x004fc80000000000 */
[----:B---3--:R-:W-:-:S04]  /*0540*/  FADD R6, R7, R6 ;  /* 0x0000000607067221 */ /* 0x008fc80000000000 */
[----:B----4-:R-:W-:-:S04]  /*0550*/  FADD R6, R6, R9 ;  /* 0x0000000906067221 */ /* 0x010fc80000000000 */
[----:B-----5:R-:W-:-:S04]  /*0560*/  FADD R6, R6, R11 ;  /* 0x0000000b06067221 */ /* 0x020fc80000000000 */
[----:B------:R-:W-:-:S04]  /*0570*/  FADD R6, R6, R13 ;  /* 0x0000000d06067221 */ /* 0x000fc80000000000 */
[----:B------:R-:W-:-:S04]  /*0580*/  FADD R6, R6, R15 ;  /* 0x0000000f06067221 */ /* 0x000fc80000000000 */
[----:B------:R-:W-:-:S04]  /*0590*/  FADD R6, R6, R17 ;  /* 0x0000001106067221 */ /* 0x000fc80000000000 */
[----:B------:R-:W-:-:S07]  /*05a0*/  FADD R0, R6, R19 ;  /* 0x0000001306007221 */ /* 0x000fce0000000000 */
.L_x_3:
        /* <DEDUP_REMOVED lines=11> */
[----:B------:R-:W5:Y:S01]  /*0660*/  LDG.E.CONSTANT R11, desc[UR12][R4.64+0xc] ;  /* 0x00000c0c040b7981 */ /* 0x000f62000c1e9900 */
[----:B------:R-:W-:Y:S01]  /*0670*/  UIADD3 UR4, UPT, UPT, UR4, 0x4, URZ ;  /* 0x0000000404047890 */ /* 0x000fe2000fffe0ff */
[----:B--2---:R-:W-:-:S04]  /*0680*/  FADD R7, R0, R7 ;  /* 0x0000000700077221 */ /* 0x004fc80000000000 */
[----:B---3--:R-:W-:-:S04]  /*0690*/  FADD R6, R7, R6 ;  /* 0x0000000607067221 */ /* 0x008fc80000000000 */
[----:B----4-:R-:W-:-:S04]  /*06a0*/  FADD R6, R6, R9 ;  /* 0x0000000906067221 */ /* 0x010fc80000000000 */
[----:B-----5:R-:W-:-:S07]  /*06b0*/  FADD R0, R6, R11 ;  /* 0x0000000b06007221 */ /* 0x020fce0000000000 */
.L_x_4:
[----:B------:R-:W-:Y:S05]  /*06c0*/  BRA.U !UP1, `(.L_x_0) ;  /* 0x0000000109287547 */ /* 0x000fea000b800000 */
[----:B------:R-:W0:Y:S01]  /*06d0*/  LDC.64 R6, c[0x0][0x380] ;  /* 0x0000e000ff067b82 */ /* 0x000e220000000a00 */
[----:B------:R-:W-:Y:S01]  /*06e0*/  IADD3 R3, PT, PT, R3, UR4, RZ ;  /* 0x0000000403037c10 */ /* 0x000fe2000fffe0ff */
[----:B------:R-:W-:-:S12]  /*06f0*/  UIADD3 UR5, UPT, UPT, -UR5, URZ, URZ ;  /* 0x000000ff05057290 */ /* 0x000fd8000fffe1ff */
.L_x_5:
[----:B0-----:R-:W-:-:S06]  /*0700*/  IMAD.WIDE R4, R3, 0x4, R6 ;  /* 0x0000000403047825 */ /* 0x001fcc00078e0206 */
[----:B------:R-:W2:Y:S01]  /*0710*/  LDG.E.CONSTANT R5, desc[UR12][R4.64] ;  /* 0x0000000c04057981 */ /* 0x000ea2000c1e9900 */
[----:B------:R-:W-:Y:S01]  /*0720*/  UIADD3 UR5, UPT, UPT, UR5, 0x1, URZ ;  /* 0x0000000105057890 */ /* 0x000fe2000fffe0ff */
[----:B------:R-:W-:-:S03]  /*0730*/  IADD3 R3, PT, PT, R3, 0x1, RZ ;  /* 0x0000000103037810 */ /* 0x000fc60007ffe0ff */
[----:B------:R-:W-:Y:S01]  /*0740*/  UISETP.NE.AND UP0, UPT, UR5, URZ, UPT ;  /* 0x000000ff0500728c */ /* 0x000fe2000bf05270 */
[----:B--2---:R-:W-:-:S08]  /*0750*/  FADD R0, R5, R0 ;  /* 0x0000000005007221 */ /* 0x004fd00000000000 */
[----:B------:R-:W-:Y:S05]  /*0760*/  BRA.U UP0, `(.L_x_5) ;  /* 0xfffffffd00e47547 */ /* 0x000fea000b83ffff */
.L_x_0:
[----:B------:R-:W0:Y:S01]  /*0770*/  LDC.64 R4, c[0x0][0x388] ;  /* 0x0000e200ff047b82 */ /* 0x000e220000000a00 */
[----:B------:R-:W1:Y:S01]  /*0780*/  LDCU UR4, c[0x0][0x398] ;  /* 0x00007300ff0477ac */ /* 0x000e620008000800 */
[----:B0-----:R-:W-:-:S04]  /*0790*/  IMAD.WIDE R2, R2, 0x4, R4 ;  /* 0x0000000402027825 */ /* 0x001fc800078e0204 */
[----:B-1----:R-:W-:-:S05]  /*07a0*/  FMUL R5, R0, UR4 ;  /* 0x0000000400057c20 */ /* 0x002fca0008400000 */
[----:B------:R-:W-:Y:S01]  /*07b0*/  STG.E desc[UR12][R2.64], R5 ;  /* 0x0000000502007986 */ /* 0x000fe2000c10190c */
[----:B------:R-:W-:Y:S05]  /*07c0*/  EXIT ;  /* 0x000000000000794d */ /* 0x000fea0003800000 */
.L_x_6:
[----:B------:R-:W-:-:S00]  /*07d0*/  BRA `(.L_x_6) ;  /* 0xfffffffc00fc7947 */ /* 0x000fc0000383ffff */
[----:B------:R-:W-:-:S00]  /*07e0*/  NOP ;  /* 0x0000000000007918 */ /* 0x000fc00000000000 */
        /* <DEDUP_REMOVED lines=9> */
.L_x_37:


//--------------------- .text._Z12naive_kernelPfP17curandStateXORWOWifi --------------------------
	.section	.text._Z12naive_kernelPfP17curandStateXORWOWifi,"ax",@progbits
	.align	128
        .global         _Z12naive_kernelPfP17curandStateXORWOWifi
        .type           _Z12naive_kernelPfP17curandStateXORWOWifi,@function
        .size           _Z12naive_kernelPfP17curandStateXORWOWifi,(.L_x_36 - _Z12naive_kernelPfP17curandStateXORWOWifi)
        .other          _Z12naive_kernelPfP17curandStateXORWOWifi,@"STO_CUDA_ENTRY STV_DEFAULT"
_Z12naive_kernelPfP17curandStateXORWOWifi:
.text._Z12naive_kernelPfP17curandStateXORWOWifi:
[----:B------:R-:W-:Y:S01]  /*0000*/  LDC R1, c[0x0][0x37c] ;  /* 0x0000df00ff017b82 */ /* 0x000fe20000000800 */
[----:B------:R-:W0:Y:S01]  /*0010*/  S2R R8, SR_CTAID.X ;  /* 0x0000000000087919 */ /* 0x000e220000002500 */
[----:B------:R-:W0:Y:S01]  /*0020*/  LDCU UR4, c[0x0][0x360] ;  /* 0x00006c00ff0477ac */ /* 0x000e220008000800 */
[----:B------:R-:W0:Y:S01]  /*0030*/  S2R R3, SR_TID.X ;  /* 0x0000000000037919 */ /* 0x000e220000002100 */
[----:B------:R-:W1:Y:S01]  /*0040*/  LDCU UR5, c[0x0][0x398] ;  /* 0x00007300ff0577ac */ /* 0x000e620008000800 */
        /* <DEDUP_REMOVED lines=8> */
[----:B------:R-:W0:Y:S02]  /*00d0*/  LDC.64 R12, c[0x0][0x388] ;  /* 0x0000e200ff0c7b82 */ /* 0x000e240000000a00 */
[----:B0-----:R-:W-:-:S05]  /*00e0*/  IMAD.WIDE R12, R8, 0x30, R12 ;  /* 0x00000030080c7825 */ /* 0x001fca00078e020c */
[----:B------:R0:W5:Y:S04]  /*00f0*/  LDG.E.CONSTANT R10, desc[UR6][R12.64+0x18] ;  /* 0x000018060c0a7981 */ /* 0x000168000c1e9900 */
[----:B------:R0:W5:Y:S04]  /*0100*/  LDG.E.CONSTANT R0, desc[UR6][R12.64+0x20] ;  /* 0x000020060c007981 */ /* 0x000168000c1e9900 */
[----:B------:R0:W5:Y:S04]  /*0110*/  LDG.E.64.CONSTANT R2, desc[UR6][R12.64] ;  /* 0x000000060c027981 */ /* 0x000168000c1e9b00 */
[----:B------:R0:W5:Y:S04]  /*0120*/  LDG.E.64.CONSTANT R6, desc[UR6][R12.64+0x8] ;  /* 0x000008060c067981 */ /* 0x000168000c1e9b00 */
[----:B------:R0:W5:Y:S01]  /*0130*/  LDG.E.64.CONSTANT R4, desc[UR6][R12.64+0x10] ;  /* 0x000010060c047981 */ /* 0x000162000c1e9b00 */
[----:B------:R-:W-:Y:S01]  /*0140*/  UISETP.NE.AND UP0, UPT, UR4, 0x1, UPT ;  /* 0x000000010400788c */ /* 0x000fe2000bf05270 */
[----:B------:R-:W-:-:S08]  /*0150*/  IMAD.MOV.U32 R9, RZ, RZ, RZ ;  /* 0x000000ffff097224 */ /* 0x000fd000078e00ff */
[----:B0-----:R-:W-:Y:S05]  /*0160*/  BRA.U !UP0, `(.L_x_8) ;  /* 0x00000009089c7547 */ /* 0x001fea000b800000 */
[----:B------:R-:W-:Y:S01]  /*0170*/  ULOP3.LUT UR4, UR4, 0x7ffffffe, URZ, 0xc0, !UPT ;  /* 0x7ffffffe04047892 */ /* 0x000fe2000f8ec0ff */
[----:B------:R-:W-:Y:S01]  /*0180*/  MOV R9, RZ ;  /* 0x000000ff00097202 */ /* 0x000fe20000000f00 */
[----:B------:R-:W0:Y:S02]  /*0190*/  LDCU UR5, c[0x0][0x394] ;  /* 0x00007280ff0577ac */ /* 0x000e240008000800 */
[----:B------:R-:W-:-:S12]  /*01a0*/  UIADD3 UR4, UPT, UPT, -UR4, URZ, URZ ;  /* 0x000000ff04047290 */ /* 0x000fd8000fffe1ff */
.L_x_19:
[----:B-----5:R-:W-:Y:S01]  /*01b0*/  ISETP.NE.AND P0, PT, R10, 0x1, PT ;  /* 0x000000010a00780c */ /* 0x020fe20003f05270 */
[----:B------:R-:W-:Y:S01]  /*01c0*/  UIADD3 UR4, UPT, UPT, UR4, 0x2, URZ ;  /* 0x0000000204047890 */ /* 0x000fe2000fffe0ff */
[----:B------:R-:W-:Y:S01]  /*01d0*/  BSSY.RECONVERGENT B0, `(.L_x_9) ;  /* 0x0000050000007945 */ /* 0x000fe20003800200 */
[----:B------:R-:W-:Y:S01]  /*01e0*/  IMAD.MOV.U32 R13, RZ, RZ, R5 ;  /* 0x000000ffff0d7224 */ /* 0x000fe200078e0005 */
[----:B------:R-:W-:Y:S01]  /*01f0*/  MOV R11, R4 ;  /* 0x00000004000b7202 */ /* 0x000fe20000000f00 */
[----:B------:R-:W-:Y:S01]  /*0200*/  UISETP.NE.AND UP0, UPT, UR4, URZ, UPT ;  /* 0x000000ff0400728c */ /* 0x000fe2000bf05270 */
[----:B------:R-:W-:Y:S01]  /*0210*/  IMAD.MOV.U32 R12, RZ, RZ, R7 ;  /* 0x000000ffff0c7224 */ /* 0x000fe200078e0007 */
[----:B------:R-:W-:-:S06]  /*0220*/  MOV R14, R0 ;  /* 0x00000000000e7202 */ /* 0x000fcc0000000f00 */
[----:B------:R-:W-:Y:S05]  /*0230*/  @!P0 BRA `(.L_x_10) ;  /* 0x0000000400248947 */ /* 0x000fea0003800000 */
[----:B------:R-:W-:Y:S01]  /*0240*/  SHF.R.U32.HI R0, RZ, 0x2, R3 ;  /* 0x00000002ff007819 */ /* 0x000fe20000011603 */
[----:B------:R-:W-:Y:S02]  /*0250*/  IMAD.SHL.U32 R12, R5, 0x10, RZ ;  /* 0x00000010050c7824 */ /* 0x000fe400078e00ff */
[----:B------:R-:W-:Y:S01]  /*0260*/  HFMA2 R15, -RZ, RZ, 1.5048828125, 33.21875 ;  /* 0x3e055027ff0f7431 */ /* 0x000fe200000001ff */
[----:B------:R-:W-:Y:S01]  /*0270*/  BSSY.RECONVERGENT B1, `(.L_x_11) ;  /* 0x000003a000017945 */ /* 0x000fe20003800200 */
[----:B------:R-:W-:-:S04]  /*0280*/  LOP3.LUT R0, R0, R3, RZ, 0x3c, !PT ;  /* 0x0000000300007212 */ /* 0x000fc800078e3cff */
[----:B------:R-:W-:-:S04]  /*0290*/  SHF.L.U32 R3, R0, 0x1, RZ ;  /* 0x0000000100037819 */ /* 0x000fc800000006ff */
[----:B------:R-:W-:-:S04]  /*02a0*/  LOP3.LUT R3, R5, R12, R3, 0x96, !PT ;  /* 0x0000000c05037212 */ /* 0x000fc800078e9603 */
[----:B------:R-:W-:Y:S01]  /*02b0*/  LOP3.LUT R11, R3, R0, RZ, 0x3c, !PT ;  /* 0x00000000030b7212 */ /* 0x000fe200078e3cff */
[----:B------:R-:W-:-:S03]  /*02c0*/  IMAD.MOV.U32 R3, RZ, RZ, 0x2f800000 ;  /* 0x2f800000ff037424 */ /* 0x000fc600078e00ff */
[C---:B------:R-:W-:Y:S02]  /*02d0*/  IADD3 R0, PT, PT, R2.reuse, 0x587c5, R11 ;  /* 0x000587c502007810 */ /* 0x040fe40007ffe00b */
[----:B------:R-:W-:Y:S02]  /*02e0*/  IADD3 R2, PT, PT, R2, 0xb0f8a, RZ ;  /* 0x000b0f8a02027810 */ /* 0x000fe40007ffe0ff */
[----:B------:R-:W-:-:S05]  /*02f0*/  I2FP.F32.U32 R0, R0 ;  /* 0x0000000000007245 */ /* 0x000fca0000201000 */
[----:B------:R-:W-:-:S05]  /*0300*/  FFMA R0, R0, R3, 1.1641532182693481445e-10 ;  /* 0x2f00000000007423 */ /* 0x000fca0000000003 */
[----:B------:R-:W-:-:S13]  /*0310*/  FSETP.GEU.AND P0, PT, R0, 1.175494350822287508e-38, PT ;  /* 0x008000000000780b */ /* 0x000fda0003f0e000 */
[----:B------:R-:W-:-:S05]  /*0320*/  @!P0 FMUL R0, R0, 8388608 ;  /* 0x4b00000000008820 */ /* 0x000fca0000400000 */
[----:B------:R-:W-:-:S04]  /*0330*/  IADD3 R3, PT, PT, R0, -0x3f2aaaab, RZ ;  /* 0xc0d5555500037810 */ /* 0x000fc80007ffe0ff */
[----:B------:R-:W-:-:S04]  /*0340*/  LOP3.LUT R13, R3, 0xff800000, RZ, 0xc0, !PT ;  /* 0xff800000030d7812 */ /* 0x000fc800078ec0ff */
[----:B------:R-:W-:Y:S01]  /*0350*/  I2FP.F32.S32 R12, R13 ;  /* 0x0000000d000c7245 */ /* 0x000fe20000201400 */
[----:B------:R-:W-:Y:S01]  /*0360*/  IMAD.IADD R3, R0, 0x1, -R13 ;  /* 0x0000000100037824 */ /* 0x000fe200078e0a0d */
[----:B------:R-:W-:-:S03]  /*0370*/  MOV R13, 0x7f800000 ;  /* 0x7f800000000d7802 */ /* 0x000fc60000000f00 */
[----:B------:R-:W-:-:S04]  /*0380*/  FADD R14, R3, -1 ;  /* 0xbf800000030e7421 */ /* 0x000fc80000000000 */
[----:B------:R-:W-:-:S04]  /*0390*/  FFMA R3, R14, -R15, 0.14084610342979431152 ;  /* 0x3e1039f60e037423 */ /* 0x000fc8000000080f */
[----:B------:R-:W-:-:S04]  /*03a0*/  FFMA R3, R14, R3, -0.12148627638816833496 ;  /* 0xbdf8cdcc0e037423 */ /* 0x000fc80000000003 */
[----:B------:R-:W-:-:S04]  /*03b0*/  FFMA R3, R14, R3, 0.13980610668659210205 ;  /* 0x3e0f29550e037423 */ /* 0x000fc80000000003 */
[----:B------:R-:W-:-:S04]  /*03c0*/  FFMA R3, R14, R3, -0.16684235632419586182 ;  /* 0xbe2ad8b90e037423 */ /* 0x000fc80000000003 */
[----:B------:R-:W-:-:S04]  /*03d0*/  FFMA R3, R14, R3, 0.20012299716472625732 ;  /* 0x3e4ced0b0e037423 */ /* 0x000fc80000000003 */
[----:B------:R-:W-:-:S04]  /*03e0*/  FFMA R3, R14, R3, -0.24999669194221496582 ;  /* 0xbe7fff220e037423 */ /* 0x000fc80000000003 */
[----:B------:R-:W-:-:S04]  /*03f0*/  FFMA R3, R14, R3, 0.33333182334899902344 ;  /* 0x3eaaaa780e037423 */ /* 0x000fc80000000003 */
[----:B------:R-:W-:Y:S01]  /*0400*/  FFMA R15, R14, R3, -0.5 ;  /* 0xbf0000000e0f7423 */ /* 0x000fe20000000003 */
[----:B------:R-:W-:Y:S02]  /*0410*/  FSEL R3, RZ, -23, P0 ;  /* 0xc1b80000ff037808 */ /* 0x000fe40000000000 */
[----:B------:R-:W-:Y:S01]  /*0420*/  ISETP.GT.U32.AND P0, PT, R0, 0x7f7fffff, PT ;  /* 0x7f7fffff0000780c */ /* 0x000fe20003f04070 */
[----:B------:R-:W-:Y:S02]  /*0430*/  FMUL R15, R14, R15 ;  /* 0x0000000f0e0f7220 */ /* 0x000fe40000400000 */
[----:B------:R-:W-:Y:S01]  /*0440*/  FFMA R12, R12, 1.1920928955078125e-07, R3 ;  /* 0x340000000c0c7823 */ /* 0x000fe20000000003 */
[----:B------:R-:W-:Y:S01]  /*0450*/  SHF.R.U32.HI R3, RZ, 0x2, R6 ;  /* 0x00000002ff037819 */ /* 0x000fe20000011606 */
[----:B------:R-:W-:-:S03]  /*0460*/  FFMA R15, R14, R15, R14 ;  /* 0x0000000f0e0f7223 */ /* 0x000fc6000000000e */
[----:B------:R-:W-:Y:S01]  /*0470*/  LOP3.LUT R3, R3, R6, RZ, 0x3c, !PT ;  /* 0x0000000603037212 */ /* 0x000fe200078e3cff */
[----:B------:R-:W-:Y:S01]  /*0480*/  FFMA R15, R12, 0.69314718246459960938, R15 ;  /* 0x3f3172180c0f7823 */ /* 0x000fe2000000000f */
[----:B------:R-:W-:-:S03]  /*0490*/  SHF.L.U32 R6, R11, 0x4, RZ ;  /* 0x000000040b067819 */ /* 0x000fc600000006ff */
[C---:B------:R-:W-:Y:S01]  /*04a0*/  @P0 FFMA R15, R0.reuse, R13, +INF ;  /* 0x7f800000000f0423 */ /* 0x040fe2000000000d */
[----:B------:R-:W-:Y:S01]  /*04b0*/  FSETP.NEU.AND P0, PT, R0, RZ, PT ;  /* 0x000000ff0000720b */ /* 0x000fe20003f0d000 */
[----:B------:R-:W-:Y:S02]  /*04c0*/  IMAD.SHL.U32 R12, R3, 0x2, RZ ;  /* 0x00000002030c7824 */ /* 0x000fe400078e00ff */
[----:B------:R-:W-:-:S03]  /*04d0*/  FMUL R15, R15, -2 ;  /* 0xc00000000f0f7820 */ /* 0x000fc60000400000 */
[----:B------:R-:W-:Y:S02]  /*04e0*/  LOP3.LUT R6, R3, R12, R6, 0x96, !PT ;  /* 0x0000000c03067212 */ /* 0x000fe400078e9606 */
[----:B------:R-:W-:Y:S02]  /*04f0*/  FSEL R15, R15, +INF , P0 ;  /* 0x7f8000000f0f7808 */ /* 0x000fe40000000000 */
[----:B------:R-:W-:Y:S02]  /*0500*/  LOP3.LUT R13, R6, R11, RZ, 0x3c, !PT ;  /* 0x0000000b060d7212 */ /* 0x000fe400078e3cff */
[----:B------:R1:W2:Y:S01]  /*0510*/  MUFU.RSQ R6, R15 ;  /* 0x0000000f00067308 */ /* 0x0002a20000001400 */
[----:B------:R-:W-:Y:S01]  /*0520*/  VIADD R3, R15, 0xf3000000 ;  /* 0xf30000000f037836 */ /* 0x000fe20000000000 */
[----:B------:R-:W-:-:S04]  /*0530*/  IADD3 R0, PT, PT, R13, R2, RZ ;  /* 0x000000020d007210 */ /* 0x000fc80007ffe0ff */
[----:B------:R-:W-:Y:S01]  /*0540*/  ISETP.GT.U32.AND P0, PT, R3, 0x727fffff, PT ;  /* 0x727fffff0300780c */ /* 0x000fe20003f04070 */
[----:B------:R-:W-:Y:S01]  /*0550*/  HFMA2 R3, -RZ, RZ, 0.1495361328125, 0.0004794597625732421875 ;  /* 0x30c90fdbff037431 */ /* 0x000fe200000001ff */
[----:B------:R-:W-:-:S05]  /*0560*/  I2FP.F32.U32 R0, R0 ;  /* 0x0000000000007245 */ /* 0x000fca0000201000 */
[----:B------:R-:W-:-:S06]  /*0570*/  FFMA R12, R0, R3, 7.314590599882819788e-10 ;  /* 0x30490fdb000c7423 */ /* 0x000fcc0000000003 */
[----:B-12---:R-:W-:Y:S05]  /*0580*/  @!P0 BRA `(.L_x_12) ;  /* 0x0000000000108947 */ /* 0x006fea0003800000 */
[----:B------:R-:W-:Y:S01]  /*0590*/  IMAD.MOV.U32 R0, RZ, RZ, R15 ;  /* 0x000000ffff007224 */ /* 0x000fe200078e000f */
[----:B------:R-:W-:-:S07]  /*05a0*/  MOV R17, 0x5c0 ;  /* 0x000005c000117802 */ /* 0x000fce0000000f00 */
[----:B0-----:R-:W-:Y:S05]  /*05b0*/  CALL.REL.NOINC `($__internal_0_$__cuda_sm20_sqrt_rn_f32_slowpath) ;  /* 0x0000000800c07944 */ /* 0x001fea0003c00000 */
[----:B------:R-:W-:Y:S05]  /*05c0*/  BRA `(.L_x_13) ;  /* 0x0000000000107947 */ /* 0x000fea0003800000 */
.L_x_12:
[----:B------:R-:W-:Y:S01]  /*05d0*/  FMUL.FTZ R0, R15, R6 ;  /* 0x000000060f007220 */ /* 0x000fe20000410000 */
[----:B------:R-:W-:-:S03]  /*05e0*/  FMUL.FTZ R6, R6, 0.5 ;  /* 0x3f00000006067820 */ /* 0x000fc60000410000 */
[----:B------:R-:W-:-:S04]  /*05f0*/  FFMA R3, -R0, R0, R15 ;  /* 0x0000000000037223 */ /* 0x000fc8000000010f */
[----:B------:R-:W-:-:S07]  /*0600*/  FFMA R0, R3, R6, R0 ;  /* 0x0000000603007223 */ /* 0x000fce0000000000 */
.L_x_13:
[----:B0-----:R-:W-:Y:S05]  /*0610*/  BSYNC.RECONVERGENT B1 ;  /* 0x0000000000017941 */ /* 0x001fea0003800200 */
.L_x_11:
[----:B------:R-:W-:Y:S01]  /*0620*/  FMUL.RZ R16, R12, 0.15915493667125701904 ;  /* 0x3e22f9830c107820 */ /* 0x000fe2000040c000 */
[----:B------:R-:W-:Y:S02]  /*0630*/  MOV R12, R5 ;  /* 0x00000005000c7202 */ /* 0x000fe40000000f00 */
[----:B------:R-:W-:Y:S01]  /*0640*/  MOV R6, R4 ;  /* 0x0000000400067202 */ /* 0x000fe20000000f00 */
[----:B------:R-:W0:Y:S01]  /*0650*/  MUFU.SIN R3, R16 ;  /* 0x0000001000037308 */ /* 0x000e220000000400 */
[----:B------:R-:W-:-:S07]  /*0660*/  MOV R4, R11 ;  /* 0x0000000b00047202 */ /* 0x000fce0000000f00 */
[----:B------:R-:W1:Y:S01]  /*0670*/  MUFU.COS R15, R16 ;  /* 0x00000010000f7308 */ /* 0x000e620000000000 */
[-C--:B0-----:R-:W-:Y:S01]  /*0680*/  FMUL R14, R3, R0.reuse ;  /* 0x00000000030e7220 */ /* 0x081fe20000400000 */
[----:B------:R-:W-:Y:S01]  /*0690*/  IMAD.MOV.U32 R3, RZ, RZ, R7 ;  /* 0x000000ffff037224 */ /* 0x000fe200078e0007 */
[----:B------:R-:W-:Y:S01]  /*06a0*/  MOV R7, R5 ;  /* 0x0000000500077202 */ /* 0x000fe20000000f00 */
[----:B------:R-:W-:Y:S02]  /*06b0*/  IMAD.MOV.U32 R5, RZ, RZ, R13 ;  /* 0x000000ffff057224 */ /* 0x000fe400078e000d */
[----:B-1----:R-:W-:-:S07]  /*06c0*/  FMUL R0, R15, R0 ;  /* 0x000000000f007220 */ /* 0x002fce0000400000 */
.L_x_10:
[----:B0-----:R-:W-:Y:S05]  /*06d0*/  BSYNC.RECONVERGENT B0 ;  /* 0x0000000000007941 */ /* 0x001fea0003800200 */
.L_x_9:
[----:B------:R-:W-:Y:S01]  /*06e0*/  ISETP.NE.AND P0, PT, R10, 0x1, PT ;  /* 0x000000010a00780c */ /* 0x000fe20003f05270 */
[----:B------:R-:W-:Y:S01]  /*06f0*/  BSSY.RECONVERGENT B0, `(.L_x_14) ;  /* 0x000004c000007945 */ /* 0x000fe20003800200 */
[----:B------:R-:W-:Y:S02]  /*0700*/  HFMA2 R10, -RZ, RZ, 0, 0 ;  /* 0x00000000ff0a7431 */ /* 0x000fe400000001ff */
[----:B------:R-:W-:Y:S01]  /*0710*/  FFMA R9, R14, UR5, R9 ;  /* 0x000000050e097c23 */ /* 0x000fe20008000009 */
[----:B------:R-:W-:-:S08]  /*0720*/  MOV R14, R0 ;  /* 0x00000000000e7202 */ /* 0x000fd00000000f00 */
[----:B------:R-:W-:Y:S05]  /*0730*/  @P0 BRA `(.L_x_15) ;  /* 0x00000004001c0947 */ /* 0x000fea0003800000 */
[----:B------:R-:W-:Y:S01]  /*0740*/  SHF.R.U32.HI R0, RZ, 0x2, R3 ;  /* 0x00000002ff007819 */ /* 0x000fe20000011603 */
[----:B------:R-:W-:Y:S01]  /*0750*/  BSSY.RECONVERGENT B1, `(.L_x_16) ;  /* 0x000003c000017945 */ /* 0x000fe20003800200 */
[----:B------:R-:W-:Y:S02]  /*0760*/  MOV R10, 0x3e055027 ;  /* 0x3e055027000a7802 */ /* 0x000fe40000000f00 */
[----:B------:R-:W-:Y:S01]  /*0770*/  LOP3.LUT R3, R0, R3, RZ, 0x3c, !PT ;  /* 0x0000000300037212 */ /* 0x000fe200078e3cff */
[----:B------:R-:W-:-:S03]  /*0780*/  IMAD.SHL.U32 R0, R13, 0x10, RZ ;  /* 0x000000100d007824 */ /* 0x000fc600078e00ff */
[----:B------:R-:W-:-:S04]  /*0790*/  SHF.L.U32 R4, R3, 0x1, RZ ;  /* 0x0000000103047819 */ /* 0x000fc800000006ff */
[----:B------:R-:W-:-:S04]  /*07a0*/  LOP3.LUT R0, R13, R0, R4, 0x96, !PT ;  /* 0x000000000d007212 */ /* 0x000fc800078e9604 */
[----:B------:R-:W-:Y:S02]  /*07b0*/  LOP3.LUT R4, R0, R3, RZ, 0x3c, !PT ;  /* 0x0000000300047212 */ /* 0x000fe400078e3cff */
[----:B------:R-:W-:Y:S02]  /*07c0*/  MOV R3, 0x2f800000 ;  /* 0x2f80000000037802 */ /* 0x000fe40000000f00 */
[C---:B------:R-:W-:Y:S01]  /*07d0*/  IADD3 R0, PT, PT, R2.reuse, 0x587c5, R4 ;  /* 0x000587c502007810 */ /* 0x040fe20007ffe004 */
[----:B------:R-:W-:-:S03]  /*07e0*/  VIADD R2, R2, 0xb0f8a ;  /* 0x000b0f8a02027836 */ /* 0x000fc60000000000 */
[----:B------:R-:W-:-:S05]  /*07f0*/  I2FP.F32.U32 R0, R0 ;  /* 0x0000000000007245 */ /* 0x000fca0000201000 */
[----:B------:R-:W-:-:S05]  /*0800*/  FFMA R0, R0, R3, 1.1641532182693481445e-10 ;  /* 0x2f00000000007423 */ /* 0x000fca0000000003 */
[----:B------:R-:W-:-:S13]  /*0810*/  FSETP.GEU.AND P0, PT, R0, 1.175494350822287508e-38, PT ;  /* 0x008000000000780b */ /* 0x000fda0003f0e000 */
[----:B------:R-:W-:-:S04]  /*0820*/  @!P0 FMUL R0, R0, 8388608 ;  /* 0x4b00000000008820 */ /* 0x000fc80000400000 */
[----:B------:R-:W-:-:S05]  /*0830*/  VIADD R3, R0, 0xc0d55555 ;  /* 0xc0d5555500037836 */ /* 0x000fca0000000000 */
[----:B------:R-:W-:-:S04]  /*0840*/  LOP3.LUT R5, R3, 0xff800000, RZ, 0xc0, !PT ;  /* 0xff80000003057812 */ /* 0x000fc800078ec0ff */
[----:B------:R-:W-:-:S05]  /*0850*/  IADD3 R3, PT, PT, R0, -R5, RZ ;  /* 0x8000000500037210 */ /* 0x000fca0007ffe0ff */
[----:B------:R-:W-:Y:S01]  /*0860*/  FADD R7, R3, -1 ;  /* 0xbf80000003077421 */ /* 0x000fe20000000000 */
[----:B------:R-:W-:Y:S02]  /*0870*/  FSEL R3, RZ, -23, P0 ;  /* 0xc1b80000ff037808 */ /* 0x000fe40000000000 */
[----:B------:R-:W-:Y:S01]  /*0880*/  ISETP.GT.U32.AND P0, PT, R0, 0x7f7fffff, PT ;  /* 0x7f7fffff0000780c */ /* 0x000fe20003f04070 */
[----:B------:R-:W-:-:S04]  /*0890*/  FFMA R10, R7, -R10, 0.14084610342979431152 ;  /* 0x3e1039f6070a7423 */ /* 0x000fc8000000080a */
[----:B------:R-:W-:-:S04]  /*08a0*/  FFMA R10, R7, R10, -0.12148627638816833496 ;  /* 0xbdf8cdcc070a7423 */ /* 0x000fc8000000000a */
[----:B------:R-:W-:-:S04]  /*08b0*/  FFMA R10, R7, R10, 0.13980610668659210205 ;  /* 0x3e0f2955070a7423 */ /* 0x000fc8000000000a */
[----:B------:R-:W-:-:S04]  /*08c0*/  FFMA R10, R7, R10, -0.16684235632419586182 ;  /* 0xbe2ad8b9070a7423 */ /* 0x000fc8000000000a */
[----:B------:R-:W-:-:S04]  /*08d0*/  FFMA R10, R7, R10, 0.20012299716472625732 ;  /* 0x3e4ced0b070a7423 */ /* 0x000fc8000000000a */
[----:B------:R-:W-:-:S04]  /*08e0*/  FFMA R10, R7, R10, -0.24999669194221496582 ;  /* 0xbe7fff22070a7423 */ /* 0x000fc8000000000a */
[----:B------:R-:W-:-:S04]  /*08f0*/  FFMA R10, R7, R10, 0.33333182334899902344 ;  /* 0x3eaaaa78070a7423 */ /* 0x000fc8000000000a */
[C---:B------:R-:W-:Y:S01]  /*0900*/  FFMA R14, R7.reuse, R10, -0.5 ;  /* 0xbf000000070e7423 */ /* 0x040fe2000000000a */
[----:B------:R-:W-:Y:S02]  /*0910*/  I2FP.F32.S32 R10, R5 ;  /* 0x00000005000a7245 */ /* 0x000fe40000201400 */
[----:B------:R-:W-:Y:S01]  /*0920*/  SHF.R.U32.HI R5, RZ, 0x2, R6 ;  /* 0x00000002ff057819 */ /* 0x000fe20000011606 */
[----:B------:R-:W-:Y:S02]  /*0930*/  FMUL R14, R7, R14 ;  /* 0x0000000e070e7220 */ /* 0x000fe40000400000 */
[----:B------:R-:W-:Y:S01]  /*0940*/  FFMA R3, R10, 1.1920928955078125e-07, R3 ;  /* 0x340000000a037823 */ /* 0x000fe20000000003 */
[----:B------:R-:W-:Y:S01]  /*0950*/  LOP3.LUT R6, R5, R6, RZ, 0x3c, !PT ;  /* 0x0000000605067212 */ /* 0x000fe200078e3cff */
[----:B------:R-:W-:Y:S01]  /*0960*/  FFMA R14, R7, R14, R7 ;  /* 0x0000000e070e7223 */ /* 0x000fe20000000007 */
[----:B------:R-:W-:Y:S02]  /*0970*/  IMAD.MOV.U32 R7, RZ, RZ, 0x7f800000 ;  /* 0x7f800000ff077424 */ /* 0x000fe400078e00ff */
[----:B------:R-:W-:Y:S01]  /*0980*/  SHF.L.U32 R5, R6, 0x1, RZ ;  /* 0x0000000106057819 */ /* 0x000fe200000006ff */
[----:B------:R-:W-:Y:S01]  /*0990*/  FFMA R14, R3, 0.69314718246459960938, R14 ;  /* 0x3f317218030e7823 */ /* 0x000fe2000000000e */
[----:B------:R-:W-:Y:S01]  /*09a0*/  @P0 FFMA R14, R0, R7, +INF ;  /* 0x7f800000000e0423 */ /* 0x000fe20000000007 */
[----:B------:R-:W-:Y:S01]  /*09b0*/  SHF.L.U32 R3, R4, 0x4, RZ ;  /* 0x0000000404037819 */ /* 0x000fe200000006ff */
[----:B------:R-:W-:Y:S01]  /*09c0*/  IMAD.MOV.U32 R7, RZ, RZ, 0x30c90fdb ;  /* 0x30c90fdbff077424 */ /* 0x000fe200078e00ff */
[----:B------:R-:W-:Y:S01]  /*09d0*/  FSETP.NEU.AND P0, PT, R0, RZ, PT ;  /* 0x000000ff0000720b */ /* 0x000fe20003f0d000 */
[----:B------:R-:W-:Y:S01]  /*09e0*/  FMUL R14, R14, -2 ;  /* 0xc00000000e0e7820 */ /* 0x000fe20000400000 */
[----:B------:R-:W-:-:S04]  /*09f0*/  LOP3.LUT R3, R6, R5, R3, 0x96, !PT ;  /* 0x0000000506037212 */ /* 0x000fc800078e9603 */
[----:B------:R-:W-:Y:S02]  /*0a00*/  FSEL R15, R14, +INF , P0 ;  /* 0x7f8000000e0f7808 */ /* 0x000fe40000000000 */
[----:B------:R-:W-:Y:S02]  /*0a10*/  LOP3.LUT R5, R3, R4, RZ, 0x3c, !PT ;  /* 0x0000000403057212 */ /* 0x000fe400078e3cff */
[----:B------:R-:W-:Y:S01]  /*0a20*/  IADD3 R3, PT, PT, R15, -0xd000000, RZ ;  /* 0xf30000000f037810 */ /* 0x000fe20007ffe0ff */
[----:B------:R0:W1:Y:S01]  /*0a30*/  MUFU.RSQ R6, R15 ;  /* 0x0000000f00067308 */ /* 0x0000620000001400 */
[----:B------:R-:W-:Y:S02]  /*0a40*/  IADD3 R0, PT, PT, R2, R5, RZ ;  /* 0x0000000502007210 */ /* 0x000fe40007ffe0ff */
[----:B------:R-:W-:Y:S02]  /*0a50*/  ISETP.GT.U32.AND P0, PT, R3, 0x727fffff, PT ;  /* 0x727fffff0300780c */ /* 0x000fe40003f04070 */
[----:B------:R-:W-:-:S05]  /*0a60*/  I2FP.F32.U32 R0, R0 ;  /* 0x0000000000007245 */ /* 0x000fca0000201000 */
[----:B------:R-:W-:-:S06]  /*0a70*/  FFMA R7, R0, R7, 7.314590599882819788e-10 ;  /* 0x30490fdb00077423 */ /* 0x000fcc0000000007 */
[----:B0-----:R-:W-:Y:S05]  /*0a80*/  @!P0 BRA `(.L_x_17) ;  /* 0x0000000000108947 */ /* 0x001fea0003800000 */
[----:B------:R-:W-:Y:S02]  /*0a90*/  MOV R0, R15 ;  /* 0x0000000f00007202 */ /* 0x000fe40000000f00 */
[----:B------:R-:W-:-:S07]  /*0aa0*/  MOV R17, 0xac0 ;  /* 0x00000ac000117802 */ /* 0x000fce0000000f00 */
[----:B-1----:R-:W-:Y:S05]  /*0ab0*/  CALL.REL.NOINC `($__internal_0_$__cuda_sm20_sqrt_rn_f32_slowpath) ;  /* 0x0000000400807944 */ /* 0x002fea0003c00000 */
[----:B------:R-:W-:Y:S05]  /*0ac0*/  BRA `(.L_x_18) ;  /* 0x0000000000107947 */ /* 0x000fea0003800000 */
.L_x_17:
[----:B-1----:R-:W-:Y:S01]  /*0ad0*/  FMUL.FTZ R0, R15, R6 ;  /* 0x000000060f007220 */ /* 0x002fe20000410000 */
[----:B------:R-:W-:-:S03]  /*0ae0*/  FMUL.FTZ R6, R6, 0.5 ;  /* 0x3f00000006067820 */ /* 0x000fc60000410000 */
[----:B------:R-:W-:-:S04]  /*0af0*/  FFMA R3, -R0, R0, R15 ;  /* 0x0000000000037223 */ /* 0x000fc8000000010f */
[----:B------:R-:W-:-:S07]  /*0b00*/  FFMA R0, R3, R6, R0 ;  /* 0x0000000603007223 */ /* 0x000fce0000000000 */
.L_x_18:
[----:B------:R-:W-:Y:S05]  /*0b10*/  BSYNC.RECONVERGENT B1 ;  /* 0x0000000000017941 */ /* 0x000fea0003800200 */
.L_x_16:
[----:B------:R-:W-:Y:S01]  /*0b20*/  FMUL.RZ R16, R7, 0.15915493667125701904 ;  /* 0x3e22f98307107820 */ /* 0x000fe2000040c000 */
[----:B------:R-:W-:Y:S01]  /*0b30*/  MOV R7, R13 ;  /* 0x0000000d00077202 */ /* 0x000fe20000000f00 */
[----:B------:R-:W-:Y:S01]  /*0b40*/  IMAD.MOV.U32 R10, RZ, RZ, 0x1 ;  /* 0x00000001ff0a7424 */ /* 0x000fe200078e00ff */
[----:B------:R-:W-:Y:S01]  /*0b50*/  MOV R6, R11 ;  /* 0x0000000b00067202 */ /* 0x000fe20000000f00 */
[----:B------:R-:W0:Y:S08]  /*0b60*/  MUFU.SIN R3, R16 ;  /* 0x0000001000037308 */ /* 0x000e300000000400 */
[----:B------:R-:W1:Y:S01]  /*0b70*/  MUFU.COS R15, R16 ;  /* 0x00000010000f7308 */ /* 0x000e620000000000 */
[----:B0-----:R-:W-:Y:S01]  /*0b80*/  FMUL R14, R3, R0 ;  /* 0x00000000030e7220 */ /* 0x001fe20000400000 */
[----:B------:R-:W-:Y:S01]  /*0b90*/  MOV R3, R12 ;  /* 0x0000000c00037202 */ /* 0x000fe20000000f00 */
[----:B-1----:R-:W-:-:S07]  /*0ba0*/  FMUL R0, R15, R0 ;  /* 0x000000000f007220 */ /* 0x002fce0000400000 */
.L_x_15:
[----:B------:R-:W-:Y:S05]  /*0bb0*/  BSYNC.RECONVERGENT B0 ;  /* 0x0000000000007941 */ /* 0x000fea0003800200 */
.L_x_14:
[----:B------:R-:W-:Y:S01]  /*0bc0*/  FFMA R9, R14, UR5, R9 ;  /* 0x000000050e097c23 */ /* 0x000fe20008000009 */
[----:B------:R-:W-:Y:S06]  /*0bd0*/  BRA.U UP0, `(.L_x_19) ;  /* 0xfffffff500747547 */ /* 0x000fec000b83ffff */
.L_x_8:
[----:B------:R-:W0:Y:S02]  /*0be0*/  LDCU UR4, c[0x0][0x390] ;  /* 0x00007200ff0477ac */ /* 0x000e240008000800 */
[----:B0-----:R-:W-:-:S04]  /*0bf0*/  ULOP3.LUT UR4, UR4, 0x1, URZ, 0xc0, !UPT ;  /* 0x0000000104047892 */ /* 0x001fc8000f8ec0ff */
[----:B------:R-:W-:-:S09]  /*0c00*/  UISETP.NE.U32.AND UP0, UPT, UR4, 0x1, UPT ;  /* 0x000000010400788c */ /* 0x000fd2000bf05070 */
[----:B------:R-:W-:Y:S05]  /*0c10*/  BRA.U UP0, `(.L_x_7) ;  /* 0x0000000500187547 */ /* 0x000fea000b800000 */
[----:B-----5:R-:W-:Y:S01]  /*0c20*/  ISETP.NE.AND P0, PT, R10, 0x1, PT ;  /* 0x000000010a00780c */ /* 0x020fe20003f05270 */
[----:B------:R-:W-:-:S12]  /*0c30*/  BSSY.RECONVERGENT B0, `(.L_x_20) ;  /* 0x0000042000007945 */ /* 0x000fd80003800200 */
[----:B------:R-:W-:Y:S05]  /*0c40*/  @!P0 BRA `(.L_x_21) ;  /* 0x0000000400008947 */ /* 0x000fea0003800000 */
[----:B------:R-:W-:Y:S01]  /*0c50*/  SHF.R.U32.HI R0, RZ, 0x2, R3 ;  /* 0x00000002ff007819 */ /* 0x000fe20000011603 */
[----:B------:R-:W-:Y:S01]  /*0c60*/  IMAD.SHL.U32 R4, R5, 0x10, RZ ;  /* 0x0000001005047824 */ /* 0x000fe200078e00ff */
[----:B------:R-:W-:Y:S01]  /*0c70*/  MOV R10, 0x3e055027 ;  /* 0x3e055027000a7802 */ /* 0x000fe20000000f00 */
[----:B------:R-:W-:Y:S01]  /*0c80*/  IMAD.MOV.U32 R11, RZ, RZ, 0x7f800000 ;  /* 0x7f800000ff0b7424 */ /* 0x000fe200078e00ff */
[----:B------:R-:W-:Y:S01]  /*0c90*/  LOP3.LUT R0, R0, R3, RZ, 0x3c, !PT ;  /* 0x0000000300007212 */ /* 0x000fe200078e3cff */
[----:B------:R-:W-:Y:S03]  /*0ca0*/  BSSY.RECONVERGENT B1, `(.L_x_22) ;  /* 0x0000037000017945 */ /* 0x000fe60003800200 */
[----:B------:R-:W-:-:S04]  /*0cb0*/  SHF.L.U32 R3, R0, 0x1, RZ ;  /* 0x0000000100037819 */ /* 0x000fc800000006ff */
[----:B------:R-:W-:Y:S01]  /*0cc0*/  LOP3.LUT R3, R5, R4, R3, 0x96, !PT ;  /* 0x0000000405037212 */ /* 0x000fe200078e9603 */
[----:B------:R-:W-:-:S03]  /*0cd0*/  HFMA2 R5, -RZ, RZ, 0.1171875, 0 ;  /* 0x2f800000ff057431 */ /* 0x000fc600000001ff */
[----:B------:R-:W-:-:S04]  /*0ce0*/  LOP3.LUT R3, R3, R0, RZ, 0x3c, !PT ;  /* 0x0000000003037212 */ /* 0x000fc800078e3cff */
[----:B------:R-:W-:-:S04]  /*0cf0*/  IADD3 R0, PT, PT, R2, 0x587c5, R3 ;  /* 0x000587c502007810 */ /* 0x000fc80007ffe003 */
[----:B------:R-:W-:-:S05]  /*0d00*/  I2FP.F32.U32 R0, R0 ;  /* 0x0000000000007245 */ /* 0x000fca0000201000 */
[----:B------:R-:W-:-:S05]  /*0d10*/  FFMA R0, R0, R5, 1.1641532182693481445e-10 ;  /* 0x2f00000000007423 */ /* 0x000fca0000000005 */
[----:B------:R-:W-:-:S13]  /*0d20*/  FSETP.GEU.AND P0, PT, R0, 1.175494350822287508e-38, PT ;  /* 0x008000000000780b */ /* 0x000fda0003f0e000 */
[----:B------:R-:W-:-:S04]  /*0d30*/  @!P0 FMUL R0, R0, 8388608 ;  /* 0x4b00000000008820 */ /* 0x000fc80000400000 */
[----:B------:R-:W-:-:S05]  /*0d40*/  VIADD R4, R0, 0xc0d55555 ;  /* 0xc0d5555500047836 */ /* 0x000fca0000000000 */
[----:B------:R-:W-:-:S04]  /*0d50*/  LOP3.LUT R5, R4, 0xff800000, RZ, 0xc0, !PT ;  /* 0xff80000004057812 */ /* 0x000fc800078ec0ff */
[-C--:B------:R-:W-:Y:S02]  /*0d60*/  IADD3 R4, PT, PT, R0, -R5.reuse, RZ ;  /* 0x8000000500047210 */ /* 0x080fe40007ffe0ff */
[----:B------:R-:W-:-:S03]  /*0d70*/  I2FP.F32.S32 R5, R5 ;  /* 0x0000000500057245 */ /* 0x000fc60000201400 */
        /* <DEDUP_REMOVED lines=17> */
[----:B------:R-:W-:Y:S02]  /*0e90*/  SHF.L.U32 R4, R3, 0x4, RZ ;  /* 0x0000000403047819 */ /* 0x000fe400000006ff */
[C---:B------:R-:W-:Y:S01]  /*0ea0*/  SHF.L.U32 R6, R5.reuse, 0x1, RZ ;  /* 0x0000000105067819 */ /* 0x040fe200000006ff */
[C---:B------:R-:W-:Y:S01]  /*0eb0*/  @P0 FFMA R7, R0.reuse, R11, +INF ;  /* 0x7f80000000070423 */ /* 0x040fe2000000000b */
[----:B------:R-:W-:Y:S02]  /*0ec0*/  FSETP.NEU.AND P0, PT, R0, RZ, PT ;  /* 0x000000ff0000720b */ /* 0x000fe40003f0d000 */
[----:B------:R-:W-:Y:S01]  /*0ed0*/  LOP3.LUT R4, R5, R6, R4, 0x96, !PT ;  /* 0x0000000605047212 */ /* 0x000fe200078e9604 */
[----:B------:R-:W-:-:S03]  /*0ee0*/  FMUL R7, R7, -2 ;  /* 0xc000000007077820 */ /* 0x000fc60000400000 */
[----:B------:R-:W-:Y:S01]  /*0ef0*/  LOP3.LUT R3, R4, R3, RZ, 0x3c, !PT ;  /* 0x0000000304037212 */ /* 0x000fe200078e3cff */
[----:B------:R-:W-:Y:S01]  /*0f00*/  HFMA2 R4, -RZ, RZ, 0.1495361328125, 0.0004794597625732421875 ;  /* 0x30c90fdbff047431 */ /* 0x000fe200000001ff */
[----:B------:R-:W-:Y:S02]  /*0f10*/  FSEL R7, R7, +INF , P0 ;  /* 0x7f80000007077808 */ /* 0x000fe40000000000 */
[----:B------:R-:W-:Y:S02]  /*0f20*/  IADD3 R3, PT, PT, R2, 0xb0f8a, R3 ;  /* 0x000b0f8a02037810 */ /* 0x000fe40007ffe003 */
[----:B------:R0:W1:Y:S01]  /*0f30*/  MUFU.RSQ R6, R7 ;  /* 0x0000000700067308 */ /* 0x0000620000001400 */
[----:B------:R-:W-:Y:S01]  /*0f40*/  VIADD R0, R7, 0xf3000000 ;  /* 0xf300000007007836 */ /* 0x000fe20000000000 */
[----:B------:R-:W-:-:S04]  /*0f50*/  I2FP.F32.U32 R3, R3 ;  /* 0x0000000300037245 */ /* 0x000fc80000201000 */
[----:B------:R-:W-:Y:S01]  /*0f60*/  ISETP.GT.U32.AND P0, PT, R0, 0x727fffff, PT ;  /* 0x727fffff0000780c */ /* 0x000fe20003f04070 */
[----:B------:R-:W-:-:S12]  /*0f70*/  FFMA R4, R3, R4, 7.314590599882819788e-10 ;  /* 0x30490fdb03047423 */ /* 0x000fd80000000004 */
[----:B01----:R-:W-:Y:S05]  /*0f80*/  @!P0 BRA `(.L_x_23) ;  /* 0x0000000000108947 */ /* 0x003fea0003800000 */
[----:B------:R-:W-:Y:S02]  /*0f90*/  MOV R0, R7 ;  /* 0x0000000700007202 */ /* 0x000fe40000000f00 */
[----:B------:R-:W-:-:S07]  /*0fa0*/  MOV R17, 0xfc0 ;  /* 0x00000fc000117802 */ /* 0x000fce0000000f00 */
[----:B------:R-:W-:Y:S05]  /*0fb0*/  CALL.REL.NOINC `($__internal_0_$__cuda_sm20_sqrt_rn_f32_slowpath) ;  /* 0x0000000000407944 */ /* 0x000fea0003c00000 */
[----:B------:R-:W-:Y:S05]  /*0fc0*/  BRA `(.L_x_24) ;  /* 0x0000000000107947 */ /* 0x000fea0003800000 */
.L_x_23:
[----:B------:R-:W-:Y:S01]  /*0fd0*/  FMUL.FTZ R0, R7, R6 ;  /* 0x0000000607007220 */ /* 0x000fe20000410000 */
[----:B------:R-:W-:-:S03]  /*0fe0*/  FMUL.FTZ R2, R6, 0.5 ;  /* 0x3f00000006027820 */ /* 0x000fc60000410000 */
[----:B------:R-:W-:-:S04]  /*0ff0*/  FFMA R3, -R0, R0, R7 ;  /* 0x0000000000037223 */ /* 0x000fc80000000107 */
[----:B------:R-:W-:-:S07]  /*1000*/  FFMA R0, R3, R2, R0 ;  /* 0x0000000203007223 */ /* 0x000fce0000000000 */
.L_x_24:
[----:B------:R-:W-:Y:S05]  /*1010*/  BSYNC.RECONVERGENT B1 ;  /* 0x0000000000017941 */ /* 0x000fea0003800200 */
.L_x_22:
[----:B------:R-:W-:-:S06]  /*1020*/  FMUL.RZ R3, R4, 0.15915493667125701904 ;  /* 0x3e22f98304037820 */ /* 0x000fcc000040c000 */
[----:B------:R-:W0:Y:S02]  /*1030*/  MUFU.SIN R3, R3 ;  /* 0x0000000300037308 */ /* 0x000e240000000400 */
[----:B0-----:R-:W-:-:S07]  /*1040*/  FMUL R0, R3, R0 ;  /* 0x0000000003007220 */ /* 0x001fce0000400000 */
.L_x_21:
[----:B------:R-:W-:Y:S05]  /*1050*/  BSYNC.RECONVERGENT B0 ;  /* 0x0000000000007941 */ /* 0x000fea0003800200 */
.L_x_20:
[----:B------:R-:W0:Y:S02]  /*1060*/  LDCU UR4, c[0x0][0x394] ;  /* 0x00007280ff0477ac */ /* 0x000e240008000800 */
[----:B0-----:R-:W-:-:S07]  /*1070*/  FFMA R9, R0, UR4, R9 ;  /* 0x0000000400097c23 */ /* 0x001fce0008000009 */
.L_x_7:
[----:B-----5:R-:W0:Y:S02]  /*1080*/  LDC.64 R2, c[0x0][0x380] ;  /* 0x0000e000ff027b82 */ /* 0x020e240000000a00 */
[----:B0-----:R-:W-:-:S05]  /*1090*/  IMAD.WIDE R2, R8, 0x4, R2 ;  /* 0x0000000408027825 */ /* 0x001fca00078e0202 */
[----:B------:R-:W-:Y:S01]  /*10a0*/  STG.E desc[UR6][R2.64], R9 ;  /* 0x0000000902007986 */ /* 0x000fe2000c101906 */
[----:B------:R-:W-:Y:S05]  /*10b0*/  EXIT ;  /* 0x000000000000794d */ /* 0x000fea0003800000 */
        .weak           $__internal_0_$__cuda_sm20_sqrt_rn_f32_slowpath
        .type           $__internal_0_$__cuda_sm20_sqrt_rn_f32_slowpath,@function
        .size           $__internal_0_$__cuda_sm20_sqrt_rn_f32_slowpath,(.L_x_36 - $__internal_0_$__cuda_sm20_sqrt_rn_f32_slowpath)
$__internal_0_$__cuda_sm20_sqrt_rn_f32_slowpath:
[----:B------:R-:W-:-:S13]  /*10c0*/  LOP3.LUT P0, RZ, R0, 0x7fffffff, RZ, 0xc0, !PT ;  /* 0x7fffffff00ff7812 */ /* 0x000fda000780c0ff */
[----:B------:R-:W-:Y:S01]  /*10d0*/  @!P0 IMAD.MOV.U32 R3, RZ, RZ, R0 ;  /* 0x000000ffff038224 */ /* 0x000fe200078e0000 */
[----:B------:R-:W-:Y:S06]  /*10e0*/  @!P0 BRA `(.L_x_25) ;  /* 0x0000000000408947 */ /* 0x000fec0003800000 */
[----:B------:R-:W-:-:S13]  /*10f0*/  FSETP.GEU.FTZ.AND P0, PT, R0, RZ, PT ;  /* 0x000000ff0000720b */ /* 0x000fda0003f1e000 */
[----:B------:R-:W-:Y:S01]  /*1100*/  @!P0 MOV R3, 0x7fffffff ;  /* 0x7fffffff00038802 */ /* 0x000fe20000000f00 */
[----:B------:R-:W-:Y:S06]  /*1110*/  @!P0 BRA `(.L_x_25) ;  /* 0x0000000000348947 */ /* 0x000fec0003800000 */
[----:B------:R-:W-:-:S13]  /*1120*/  FSETP.GTU.FTZ.AND P0, PT, |R0|, +INF , PT ;  /* 0x7f8000000000780b */ /* 0x000fda0003f1c200 */
[----:B------:R-:W-:Y:S01]  /*1130*/  @P0 FADD.FTZ R3, R0, 1 ;  /* 0x3f80000000030421 */ /* 0x000fe20000010000 */
[----:B------:R-:W-:Y:S06]  /*1140*/  @P0 BRA `(.L_x_25) ;  /* 0x0000000000280947 */ /* 0x000fec0003800000 */
[----:B------:R-:W-:-:S13]  /*1150*/  FSETP.NEU.FTZ.AND P0, PT, |R0|, +INF , PT ;  /* 0x7f8000000000780b */ /* 0x000fda0003f1d200 */
[----:B------:R-:W-:-:S04]  /*1160*/  @P0 FFMA R6, R0, 1.84467440737095516160e+19, RZ ;  /* 0x5f80000000060823 */ /* 0x000fc800000000ff */
[----:B------:R-:W0:Y:S02]  /*1170*/  @P0 MUFU.RSQ R3, R6 ;  /* 0x0000000600030308 */ /* 0x000e240000001400 */
[----:B0-----:R-:W-:Y:S01]  /*1180*/  @P0 FMUL.FTZ R15, R6, R3 ;  /* 0x00000003060f0220 */ /* 0x001fe20000410000 */
[----:B------:R-:W-:Y:S01]  /*1190*/  @P0 FMUL.FTZ R16, R3, 0.5 ;  /* 0x3f00000003100820 */ /* 0x000fe20000410000 */
[----:B------:R-:W-:Y:S02]  /*11a0*/  @!P0 MOV R3, R0 ;  /* 0x0000000000038202 */ /* 0x000fe40000000f00 */
[----:B------:R-:W-:-:S04]  /*11b0*/  @P0 FADD.FTZ R14, -R15, -RZ ;  /* 0x800000ff0f0e0221 */ /* 0x000fc80000010100 */
[----:B------:R-:W-:-:S04]  /*11c0*/  @P0 FFMA R14, R15, R14, R6 ;  /* 0x0000000e0f0e0223 */ /* 0x000fc80000000006 */
[----:B------:R-:W-:-:S04]  /*11d0*/  @P0 FFMA R14, R14, R16, R15 ;  /* 0x000000100e0e0223 */ /* 0x000fc8000000000f */
[----:B------:R-:W-:-:S07]  /*11e0*/  @P0 FMUL.FTZ R3, R14, 2.3283064365386962891e-10 ;  /* 0x2f8000000e030820 */ /* 0x000fce0000410000 */
.L_x_25:
[----:B------:R-:W-:Y:S01]  /*11f0*/  HFMA2 R15, -RZ, RZ, 0, 0 ;  /* 0x00000000ff0f7431 */ /* 0x000fe200000001ff */
[----:B------:R-:W-:Y:S01]  /*1200*/  MOV R14, R17 ;  /* 0x00000011000e7202 */ /* 0x000fe20000000f00 */
[----:B------:R-:W-:-:S03]  /*1210*/  IMAD.MOV.U32 R0, RZ, RZ, R3 ;  /* 0x000000ffff007224 */ /* 0x000fc600078e0003 */
[----:B------:R-:W-:Y:S05]  /*1220*/  RET.REL.NODEC R14 `(_Z12naive_kernelPfP17curandStateXORWOWifi) ;  /* 0xffffffec0e747950 */ /* 0x000fea0003c3ffff */
.L_x_26:
        /* <DEDUP_REMOVED lines=13> */
.L_x_36:


//--------------------- .text._Z15init_rng_kernelP17curandStateXORWOWmi --------------------------
	.section	.text._Z15init_rng_kernelP17curandStateXORWOWmi,"ax",@progbits
	.align	128
        .global         _Z15init_rng_kernelP17curandStateXORWOWmi
        .type           _Z15init_rng_kernelP17curandStateXORWOWmi,@function
        .size           _Z15init_rng_kernelP17curandStateXORWOWmi,(.L_x_39 - _Z15init_rng_kernelP17curandStateXORWOWmi)
        .other          _Z15init_rng_kernelP17curandStateXORWOWmi,@"STO_CUDA_ENTRY STV_DEFAULT"
_Z15init_rng_kernelP17curandStateXORWOWmi:
.text._Z15init_rng_kernelP17curandStateXORWOWmi:
        /* <DEDUP_REMOVED lines=8> */
[----:B------:R-:W0:Y:S01]  /*0080*/  LDC.64 R2, c[0x0][0x388] ;  /* 0x0000e200ff027b82 */ /* 0x000e220000000a00 */
[----:B------:R-:W1:Y:S01]  /*0090*/  LDCU.64 UR4, c[0x0][0x358] ;  /* 0x00006b00ff0477ac */ /* 0x000e620008000a00 */
[----:B------:R-:W-:Y:S01]  /*00a0*/  ISETP.NE.AND P0, PT, R13, RZ, PT ;  /* 0x000000ff0d00720c */ /* 0x000fe20003f05270 */
[----:B------:R-:W-:Y:S05]  /*00b0*/  BSSY.RECONVERGENT B0, `(.L_x_27) ;  /* 0x00000e1000007945 */ /* 0x000fea0003800200 */
[----:B------:R-:W2:Y:S01]  /*00c0*/  LDC.64 R6, c[0x0][0x380] ;  /* 0x0000e000ff067b82 */ /* 0x000ea20000000a00 */
[----:B0-----:R-:W-:Y:S02]  /*00d0*/  LOP3.LUT R0, R2, 0xaad26b49, RZ, 0x3c, !PT ;  /* 0xaad26b4902007812 */ /* 0x001fe400078e3cff */
[----:B------:R-:W-:-:S03]  /*00e0*/  LOP3.LUT R2, R3, 0xf7dcefdd, RZ, 0x3c, !PT ;  /* 0xf7dcefdd03027812 */ /* 0x000fc600078e3cff */
[----:B------:R-:W-:Y:S02]  /*00f0*/  IMAD R0, R0, 0x4182bed5, RZ ;  /* 0x4182bed500007824 */ /* 0x000fe400078e02ff */
[----:B------:R-:W-:Y:S02]  /*0100*/  IMAD R3, R2, -0x658354e5, RZ ;  /* 0x9a7cab1b02037824 */ /* 0x000fe400078e02ff */
[----:B--2---:R-:W-:Y:S01]  /*0110*/  IMAD.WIDE R6, R13, 0x30, R6 ;  /* 0x000000300d067825 */ /* 0x004fe200078e0206 */
[C---:B------:R-:W-:Y:S02]  /*0120*/  LOP3.LUT R8, R0.reuse, 0x159a55e5, RZ, 0x3c, !PT ;  /* 0x159a55e500087812 */ /* 0x040fe400078e3cff */
[C---:B------:R-:W-:Y:S01]  /*0130*/  IADD3 R4, PT, PT, R0.reuse, 0x64f0c9, R3 ;  /* 0x0064f0c900047810 */ /* 0x040fe20007ffe003 */
[C---:B------:R-:W-:Y:S01]  /*0140*/  VIADD R5, R0.reuse, 0x75bcd15 ;  /* 0x075bcd1500057836 */ /* 0x040fe20000000000 */
[----:B------:R-:W-:Y:S01]  /*0150*/  LOP3.LUT R10, R3, 0x5491333, RZ, 0x3c, !PT ;  /* 0x05491333030a7812 */ /* 0x000fe200078e3cff */
[----:B------:R-:W-:-:S02]  /*0160*/  VIADD R11, R0, 0x583f19 ;  /* 0x00583f19000b7836 */ /* 0x000fc40000000000 */
[----:B------:R-:W-:Y:S01]  /*0170*/  VIADD R9, R3, 0x1f123bb5 ;  /* 0x1f123bb503097836 */ /* 0x000fe20000000000 */
[----:B-1----:R0:W-:Y:S04]  /*0180*/  STG.E.64 desc[UR4][R6.64], R4 ;  /* 0x0000000406007986 */ /* 0x0021e8000c101b04 */
[----:B------:R0:W-:Y:S04]  /*0190*/  STG.E.64 desc[UR4][R6.64+0x8], R8 ;  /* 0x0000080806007986 */ /* 0x0001e8000c101b04 */
[----:B------:R0:W-:Y:S01]  /*01a0*/  STG.E.64 desc[UR4][R6.64+0x10], R10 ;  /* 0x0000100a06007986 */ /* 0x0001e2000c101b04 */
[----:B------:R-:W-:Y:S05]  /*01b0*/  @!P0 BRA `(.L_x_28) ;  /* 0x0000000c00408947 */ /* 0x000fea0003800000 */
[----:B------:R-:W-:Y:S01]  /*01c0*/  SHF.R.S32.HI R0, RZ, 0x1f, R13 ;  /* 0x0000001fff007819 */ /* 0x000fe2000001140d */
[----:B------:R-:W-:-:S07]  /*01d0*/  IMAD.MOV.U32 R12, RZ, RZ, RZ ;  /* 0x000000ffff0c7224 */ /* 0x000fce00078e00ff */
.L_x_34:
[----:B-1----:R-:W-:Y:S01]  /*01e0*/  LOP3.LUT R2, R13, 0x3, RZ, 0xc0, !PT ;  /* 0x000000030d027812 */ /* 0x002fe200078ec0ff */
[----:B------:R-:W-:Y:S03]  /*01f0*/  BSSY.RECONVERGENT B1, `(.L_x_29) ;  /* 0x00000c6000017945 */ /* 0x000fe60003800200 */
[----:B------:R-:W-:-:S04]  /*0200*/  ISETP.NE.U32.AND P0, PT, R2, RZ, PT ;  /* 0x000000ff0200720c */ /* 0x000fc80003f05070 */
[----:B------:R-:W-:-:S13]  /*0210*/  ISETP.NE.AND.EX P0, PT, RZ, RZ, PT, P0 ;  /* 0x000000ffff00720c */ /* 0x000fda0003f05300 */
[----:B------:R-:W-:Y:S05]  /*0220*/  @!P0 BRA `(.L_x_30) ;  /* 0x0000000c00088947 */ /* 0x000fea0003800000 */
[----:B0-----:R-:W0:Y:S01]  /*0230*/  LDC.64 R8, c[0x4][RZ] ;  /* 0x01000000ff087b82 */ /* 0x001e220000000a00 */
[----:B------:R-:W-:Y:S02]  /*0240*/  IMAD.MOV.U32 R14, RZ, RZ, RZ ;  /* 0x000000ffff0e7224 */ /* 0x000fe400078e00ff */
[----:B0-----:R-:W-:-:S07]  /*0250*/  IMAD.WIDE.U32 R8, R12, 0xc80, R8 ;  /* 0x00000c800c087825 */ /* 0x001fce00078e0008 */
.L_x_33:
[----:B-1----:R-:W-:Y:S01]  /*0260*/  IMAD.MOV.U32 R15, RZ, RZ, RZ ;  /* 0x000000ffff0f7224 */ /* 0x002fe200078e00ff */
[----:B------:R-:W-:Y:S01]  /*0270*/  CS2R R2, SRZ ;  /* 0x0000000000027805 */ /* 0x000fe2000001ff00 */
[----:B------:R-:W-:Y:S01]  /*0280*/  IMAD.MOV.U32 R17, RZ, RZ, RZ ;  /* 0x000000ffff117224 */ /* 0x000fe200078e00ff */
[----:B------:R-:W-:-:S07]  /*0290*/  CS2R R4, SRZ ;  /* 0x0000000000047805 */ /* 0x000fce000001ff00 */
.L_x_32:
[----:B------:R-:W-:-:S05]  /*02a0*/  IMAD.WIDE.U32 R10, R17, 0x4, R6 ;  /* 0x00000004110a7825 */ /* 0x000fca00078e0006 */
[----:B------:R0:W5:Y:S01]  /*02b0*/  LDG.E R16, desc[UR4][R10.64+0x4] ;  /* 0x000004040a107981 */ /* 0x000162000c1e1900 */
[----:B------:R-:W-:-:S07]  /*02c0*/  IMAD.MOV.U32 R19, RZ, RZ, RZ ;  /* 0x000000ffff137224 */ /* 0x000fce00078e00ff */
.L_x_31:
[----:B-----5:R-:W-:Y:S01]  /*02d0*/  SHF.R.U32.HI R24, RZ, R19, R16 ;  /* 0x00000013ff187219 */ /* 0x020fe20000011610 */
[----:B0-----:R-:W-:-:S03]  /*02e0*/  IMAD.SHL.U32 R10, R17, 0x20, RZ ;  /* 0x00000020110a7824 */ /* 0x001fc600078e00ff */
[----:B------:R-:W-:Y:S01]  /*02f0*/  LOP3.LUT R11, R24, 0x1, RZ, 0xc0, !PT ;  /* 0x00000001180b7812 */ /* 0x000fe200078ec0ff */
[----:B------:R-:W-:-:S03]  /*0300*/  IMAD.IADD R10, R10, 0x1, R19 ;  /* 0x000000010a0a7824 */ /* 0x000fc600078e0213 */
[----:B------:R-:W-:Y:S01]  /*0310*/  ISETP.NE.U32.AND P0, PT, R11, 0x1, PT ;  /* 0x000000010b00780c */ /* 0x000fe20003f05070 */
[----:B------:R-:W-:-:S03]  /*0320*/  IMAD R11, R10, 0x5, RZ ;  /* 0x000000050a0b7824 */ /* 0x000fc600078e02ff */
[----:B------:R-:W-:Y:S01]  /*0330*/  R2P PR, R24, 0x7e ;  /* 0x0000007e18007804 */ /* 0x000fe20000000000 */
[----:B------:R-:W-:-:S08]  /*0340*/  IMAD.WIDE.U32 R10, R11, 0x4, R8 ;  /* 0x000000040b0a7825 */ /* 0x000fd000078e0008 */
[----:B------:R-:W2:Y:S04]  /*0350*/  @!P0 LDG.E R18, desc[UR4][R10.64] ;  /* 0x000000040a128981 */ /* 0x000ea8000c1e1900 */
[----:B------:R-:W3:Y:S04]  /*0360*/  @!P0 LDG.E R20, desc[UR4][R10.64+0x10] ;  /* 0x000010040a148981 */ /* 0x000ee8000c1e1900 */
[----:B------:R-:W4:Y:S04]  /*0370*/  @P1 LDG.E R22, desc[UR4][R10.64+0x14] ;  /* 0x000014040a161981 */ /* 0x000f28000c1e1900 */
[----:B------:R-:W4:Y:S04]  /*0380*/  @P2 LDG.E R26, desc[UR4][R10.64+0x28] ;  /* 0x000028040a1a2981 */ /* 0x000f28000c1e1900 */
[----:B------:R-:W4:Y:S04]  /*0390*/  @!P0 LDG.E R21, desc[UR4][R10.64+0x4] ;  /* 0x000004040a158981 */ /* 0x000f28000c1e1900 */
[----:B------:R-:W4:Y:S04]  /*03a0*/  @!P0 LDG.E R23, desc[UR4][R10.64+0xc] ;  /* 0x00000c040a178981 */ /* 0x000f28000c1e1900 */
[----:B------:R-:W4:Y:S04]  /*03b0*/  @P1 LDG.E R25, desc[UR4][R10.64+0x18] ;  /* 0x000018040a191981 */ /* 0x000f28000c1e1900 */
[----:B------:R-:W4:Y:S04]  /*03c0*/  @P3 LDG.E R28, desc[UR4][R10.64+0x3c] ;  /* 0x00003c040a1c3981 */ /* 0x000f28000c1e1900 */
[----:B------:R-:W4:Y:S01]  /*03d0*/  @P6 LDG.E R27, desc[UR4][R10.64+0x7c] ;  /* 0x00007c040a1b6981 */ /* 0x000f22000c1e1900 */
[----:B--2---:R-:W-:-:S03]  /*03e0*/  @!P0 LOP3.LUT R15, R15, R18, RZ, 0x3c, !PT ;  /* 0x000000120f0f8212 */ /* 0x004fc600078e3cff */
[----:B------:R-:W2:Y:S01]  /*03f0*/  @!P0 LDG.E R18, desc[UR4][R10.64+0x8] ;  /* 0x000008040a128981 */ /* 0x000ea2000c1e1900 */
[----:B---3--:R-:W-:-:S03]  /*0400*/  @!P0 LOP3.LUT R3, R3, R20, RZ, 0x3c, !PT ;  /* 0x0000001403038212 */ /* 0x008fc600078e3cff */
[----:B------:R-:W3:Y:S01]  /*0410*/  @P1 LDG.E R20, desc[UR4][R10.64+0x24] ;  /* 0x000024040a141981 */ /* 0x000ee2000c1e1900 */
[----:B----4-:R-:W-:-:S03]  /*0420*/  @P1 LOP3.LUT R15, R15, R22, RZ, 0x3c, !PT ;  /* 0x000000160f0f1212 */ /* 0x010fc600078e3cff */
[----:B------:R-:W4:Y:S01]  /*0430*/  @P2 LDG.E R22, desc[UR4][R10.64+0x38] ;  /* 0x000038040a162981 */ /* 0x000f22000c1e1900 */
[----:B------:R-:W-:-:S03]  /*0440*/  @P2 LOP3.LUT R15, R15, R26, RZ, 0x3c, !PT ;  /* 0x0000001a0f0f2212 */ /* 0x000fc600078e3cff */
[----:B------:R-:W4:Y:S01]  /*0450*/  @P4 LDG.E R26, desc[UR4][R10.64+0x50] ;  /* 0x000050040a1a4981 */ /* 0x000f22000c1e1900 */
[----:B------:R-:W-:-:S03]  /*0460*/  @!P0 LOP3.LUT R4, R4, R21, RZ, 0x3c, !PT ;  /* 0x0000001504048212 */ /* 0x000fc600078e3cff */
[----:B------:R-:W4:Y:S01]  /*0470*/  @P1 LDG.E R21, desc[UR4][R10.64+0x20] ;  /* 0x000020040a151981 */ /* 0x000f22000c1e1900 */
[----:B------:R-:W-:-:S03]  /*0480*/  @!P0 LOP3.LUT R2, R2, R23, RZ, 0x3c, !PT ;  /* 0x0000001702028212 */ /* 0x000fc600078e3cff */
[----:B------:R-:W4:Y:S01]  /*0490*/  @P2 LDG.E R23, desc[UR4][R10.64+0x2c] ;  /* 0x00002c040a172981 */ /* 0x000f22000c1e1900 */
[----:B------:R-:W-:-:S03]  /*04a0*/  @P1 LOP3.LUT R4, R4, R25, RZ, 0x3c, !PT ;  /* 0x0000001904041212 */ /* 0x000fc600078e3cff */
[----:B------:R-:W4:Y:S01]  /*04b0*/  @P2 LDG.E R25, desc[UR4][R10.64+0x34] ;  /* 0x000034040a192981 */ /* 0x000f22000c1e1900 */
[----:B--2---:R-:W-:-:S03]  /*04c0*/  @!P0 LOP3.LUT R5, R5, R18, RZ, 0x3c, !PT ;  /* 0x0000001205058212 */ /* 0x004fc600078e3cff */
[----:B------:R-:W2:Y:S01]  /*04d0*/  @P1 LDG.E R18, desc[UR4][R10.64+0x1c] ;  /* 0x00001c040a121981 */ /* 0x000ea2000c1e1900 */
[----:B---3--:R-:W-:-:S03]  /*04e0*/  @P1 LOP3.LUT R3, R3, R20, RZ, 0x3c, !PT ;  /* 0x0000001403031212 */ /* 0x008fc600078e3cff */
[----:B------:R-:W3:Y:S01]  /*04f0*/  @P2 LDG.E R20, desc[UR4][R10.64+0x30] ;  /* 0x000030040a142981 */ /* 0x000ee2000c1e1900 */
[----:B----4-:R-:W-:-:S03]  /*0500*/  @P2 LOP3.LUT R3, R3, R22, RZ, 0x3c, !PT ;  /* 0x0000001603032212 */ /* 0x010fc600078e3cff */
[----:B------:R-:W4:Y:S01]  /*0510*/  @P3 LDG.E R22, desc[UR4][R10.64+0x4c] ;  /* 0x00004c040a163981 */ /* 0x000f22000c1e1900 */
[----:B------:R-:W-:-:S04]  /*0520*/  @P3 LOP3.LUT R15, R15, R28, RZ, 0x3c, !PT ;  /* 0x0000001c0f0f3212 */ /* 0x000fc800078e3cff */
[----:B------:R-:W-:Y:S02]  /*0530*/  @P4 LOP3.LUT R15, R15, R26, RZ, 0x3c, !PT ;  /* 0x0000001a0f0f4212 */ /* 0x000fe400078e3cff */
[----:B------:R-:W-:Y:S01]  /*0540*/  @P1 LOP3.LUT R2, R2, R21, RZ, 0x3c, !PT ;  /* 0x0000001502021212 */ /* 0x000fe200078e3cff */
[----:B------:R-:W4:Y:S04]  /*0550*/  @P5 LDG.E R26, desc[UR4][R10.64+0x64] ;  /* 0x000064040a1a5981 */ /* 0x000f28000c1e1900 */
[----:B------:R-:W4:Y:S01]  /*0560*/  @P3 LDG.E R21, desc[UR4][R10.64+0x40] ;  /* 0x000040040a153981 */ /* 0x000f22000c1e1900 */
[----:B------:R-:W-:Y:S02]  /*0570*/  @P2 LOP3.LUT R4, R4, R23, RZ, 0x3c, !PT ;  /* 0x0000001704042212 */ /* 0x000fe400078e3cff */
[----:B------:R-:W-:Y:S01]  /*0580*/  @P2 LOP3.LUT R2, R2, R25, RZ, 0x3c, !PT ;  /* 0x0000001902022212 */ /* 0x000fe200078e3cff */
[----:B------:R-:W4:Y:S04]  /*0590*/  @P3 LDG.E R23, desc[UR4][R10.64+0x48] ;  /* 0x000048040a173981 */ /* 0x000f28000c1e1900 */
[----:B------:R-:W4:Y:S01]  /*05a0*/  @P4 LDG.E R25, desc[UR4][R10.64+0x54] ;  /* 0x000054040a194981 */ /* 0x000f22000c1e1900 */
[----:B--2---:R-:W-:-:S03]  /*05b0*/  @P1 LOP3.LUT R5, R5, R18, RZ, 0x3c, !PT ;  /* 0x0000001205051212 */ /* 0x004fc600078e3cff */
[----:B------:R-:W2:Y:S01]  /*05c0*/  @P3 LDG.E R18, desc[UR4][R10.64+0x44] ;  /* 0x000044040a123981 */ /* 0x000ea2000c1e1900 */
[----:B---3--:R-:W-:-:S03]  /*05d0*/  @P2 LOP3.LUT R5, R5, R20, RZ, 0x3c, !PT ;  /* 0x0000001405052212 */ /* 0x008fc600078e3cff */
[----:B------:R-:W3:Y:S01]  /*05e0*/  @P4 LDG.E R20, desc[UR4][R10.64+0x58] ;  /* 0x000058040a144981 */ /* 0x000ee2000c1e1900 */
[----:B----4-:R-:W-:-:S03]  /*05f0*/  @P3 LOP3.LUT R3, R3, R22, RZ, 0x3c, !PT ;  /* 0x0000001603033212 */ /* 0x010fc600078e3cff */
[----:B------:R-:W4:Y:S01]  /*0600*/  @P4 LDG.E R22, desc[UR4][R10.64+0x60] ;  /* 0x000060040a164981 */ /* 0x000f22000c1e1900 */
[----:B------:R-:W-:Y:S02]  /*0610*/  LOP3.LUT P0, RZ, R24, 0x80, RZ, 0xc0, !PT ;  /* 0x0000008018ff7812 */ /* 0x000fe4000780c0ff */
[----:B------:R-:W-:Y:S02]  /*0620*/  @P5 LOP3.LUT R15, R15, R26, RZ, 0x3c, !PT ;  /* 0x0000001a0f0f5212 */ /* 0x000fe400078e3cff */
[----:B------:R-:W4:Y:S01]  /*0630*/  @P6 LDG.E R26, desc[UR4][R10.64+0x78] ;  /* 0x000078040a1a6981 */ /* 0x000f22000c1e1900 */
[----:B------:R-:W-:-:S03]  /*0640*/  @P3 LOP3.LUT R4, R4, R21, RZ, 0x3c, !PT ;  /* 0x0000001504043212 */ /* 0x000fc600078e3cff */
[----:B------:R-:W4:Y:S01]  /*0650*/  @P4 LDG.E R21, desc[UR4][R10.64+0x5c] ;  /* 0x00005c040a154981 */ /* 0x000f22000c1e1900 */
[----:B------:R-:W-:-:S03]  /*0660*/  @P3 LOP3.LUT R2, R2, R23, RZ, 0x3c, !PT ;  /* 0x0000001702023212 */ /* 0x000fc600078e3cff */
[----:B------:R-:W4:Y:S01]  /*0670*/  @P5 LDG.E R23, desc[UR4][R10.64+0x68] ;  /* 0x000068040a175981 */ /* 0x000f22000c1e1900 */
[----:B------:R-:W-:-:S03]  /*0680*/  @P4 LOP3.LUT R4, R4, R25, RZ, 0x3c, !PT ;  /* 0x0000001904044212 */ /* 0x000fc600078e3cff */
[----:B------:R-:W4:Y:S01]  /*0690*/  @P5 LDG.E R25, desc[UR4][R10.64+0x70] ;  /* 0x000070040a195981 */ /* 0x000f22000c1e1900 */
[----:B--2---:R-:W-:-:S03]  /*06a0*/  @P3 LOP3.LUT R5, R5, R18, RZ, 0x3c, !PT ;  /* 0x0000001205053212 */ /* 0x004fc600078e3cff */
[----:B------:R-:W2:Y:S01]  /*06b0*/  @P5 LDG.E R18, desc[UR4][R10.64+0x6c] ;  /* 0x00006c040a125981 */ /* 0x000ea2000c1e1900 */
[----:B---3--:R-:W-:-:S03]  /*06c0*/  @P4 LOP3.LUT R5, R5, R20, RZ, 0x3c, !PT ;  /* 0x0000001405054212 */ /* 0x008fc600078e3cff */
[----:B------:R-:W3:Y:S01]  /*06d0*/  @P5 LDG.E R20, desc[UR4][R10.64+0x74] ;  /* 0x000074040a145981 */ /* 0x000ee2000c1e1900 */
[----:B----4-:R-:W-:-:S03]  /*06e0*/  @P4 LOP3.LUT R3, R3, R22, RZ, 0x3c, !PT ;  /* 0x0000001603034212 */ /* 0x010fc600078e3cff */
[----:B------:R-:W4:Y:S01]  /*06f0*/  @P0 LDG.E R22, desc[UR4][R10.64+0x8c] ;  /* 0x00008c040a160981 */ /* 0x000f22000c1e1900 */
[----:B------:R-:W-:-:S03]  /*0700*/  @P6 LOP3.LUT R15, R15, R26, RZ, 0x3c, !PT ;  /* 0x0000001a0f0f6212 */ /* 0x000fc600078e3cff */
        /* <DEDUP_REMOVED lines=13> */
[----:B------:R-:W-:Y:S02]  /*07e0*/  @P6 LOP3.LUT R4, R4, R27, RZ, 0x3c, !PT ;  /* 0x0000001b04046212 */ /* 0x000fe400078e3cff */
[----:B------:R-:W-:Y:S02]  /*07f0*/  @P6 LOP3.LUT R2, R2, R21, RZ, 0x3c, !PT ;  /* 0x0000001502026212 */ /* 0x000fe400078e3cff */
[----:B------:R-:W-:Y:S02]  /*0800*/  @P0 LOP3.LUT R4, R4, R23, RZ, 0x3c, !PT ;  /* 0x0000001704040212 */ /* 0x000fe400078e3cff */
[----:B------:R-:W-:Y:S02]  /*0810*/  @P0 LOP3.LUT R2, R2, R25, RZ, 0x3c, !PT ;  /* 0x0000001902020212 */ /* 0x000fe400078e3cff */
[----:B--2---:R-:W-:Y:S02]  /*0820*/  @P6 LOP3.LUT R5, R5, R18, RZ, 0x3c, !PT ;  /* 0x0000001205056212 */ /* 0x004fe400078e3cff */
[----:B---3--:R-:W-:-:S02]  /*0830*/  @P6 LOP3.LUT R3, R3, R20, RZ, 0x3c, !PT ;  /* 0x0000001403036212 */ /* 0x008fc400078e3cff */
[----:B----4-:R-:W-:Y:S02]  /*0840*/  @P0 LOP3.LUT R5, R5, R22, RZ, 0x3c, !PT ;  /* 0x0000001605050212 */ /* 0x010fe400078e3cff */
[----:B------:R-:W-:Y:S02]  /*0850*/  @P0 LOP3.LUT R3, R3, R26, RZ, 0x3c, !PT ;  /* 0x0000001a03030212 */ /* 0x000fe400078e3cff */
[----:B------:R-:W-:-:S13]  /*0860*/  R2P PR, R24.B1, 0x7f ;  /* 0x0000007f18007804 */ /* 0x000fda0000001000 */
[----:B------:R-:W2:Y:S04]  /*0870*/  @P0 LDG.E R18, desc[UR4][R10.64+0xa0] ;  /* 0x0000a0040a120981 */ /* 0x000ea8000c1e1900 */
[----:B------:R-:W3:Y:S04]  /*0880*/  @P1 LDG.E R22, desc[UR4][R10.64+0xb4] ;  /* 0x0000b4040a161981 */ /* 0x000ee8000c1e1900 */
[----:B------:R-:W4:Y:S04]  /*0890*/  @P2 LDG.E R26, desc[UR4][R10.64+0xc8] ;  /* 0x0000c8040a1a2981 */ /* 0x000f28000c1e1900 */
[----:B------:R-:W4:Y:S04]  /*08a0*/  @P3 LDG.E R28, desc[UR4][R10.64+0xdc] ;  /* 0x0000dc040a1c3981 */ /* 0x000f28000c1e1900 */
[----:B------:R-:W4:Y:S04]  /*08b0*/  @P0 LDG.E R23, desc[UR4][R10.64+0xa4] ;  /* 0x0000a4040a170981 */ /* 0x000f28000c1e1900 */
[----:B------:R-:W4:Y:S04]  /*08c0*/  @P0 LDG.E R20, desc[UR4][R10.64+0xa8] ;  /* 0x0000a8040a140981 */ /* 0x000f28000c1e1900 */
[----:B------:R-:W4:Y:S04]  /*08d0*/  @P4 LDG.E R25, desc[UR4][R10.64+0xf0] ;  /* 0x0000f0040a194981 */ /* 0x000f28000c1e1900 */
        /* <DEDUP_REMOVED lines=21> */
[----:B------:R-:W-:Y:S02]  /*0a30*/  LOP3.LUT P0, RZ, R24, 0x8000, RZ, 0xc0, !PT ;  /* 0x0000800018ff7812 */ /* 0x000fe4000780c0ff */
[----:B----4-:R-:W-:Y:S01]  /*0a40*/  @P5 LOP3.LUT R15, R15, R26, RZ, 0x3c, !PT ;  /* 0x0000001a0f0f5212 */ /* 0x010fe200078e3cff */
[----:B------:R-:W4:Y:S04]  /*0a50*/  @P3 LDG.E R24, desc[UR4][R10.64+0xe4] ;  /* 0x0000e4040a183981 */ /* 0x000f28000c1e1900 */
[----:B------:R-:W2:Y:S01]  /*0a60*/  @P6 LDG.E R26, desc[UR4][R10.64+0x118] ;  /* 0x000118040a1a6981 */ /* 0x000ea2000c1e1900 */
        /* <DEDUP_REMOVED lines=8> */
[----:B---3--:R-:W-:-:S03]  /*0af0*/  @P2 LOP3.LUT R3, R3, R22, RZ, 0x3c, !PT ;  /* 0x0000001603032212 */ /* 0x008fc600078e3cff */
[----:B------:R-:W3:Y:S01]  /*0b00*/  @P4 LDG.E R22, desc[UR4][R10.64+0x100] ;  /* 0x000100040a164981 */ /* 0x000ee2000c1e1900 */
[----:B--2---:R-:W-:-:S03]  /*0b10*/  @P6 LOP3.LUT R15, R15, R26, RZ, 0x3c, !PT ;  /* 0x0000001a0f0f6212 */ /* 0x004fc600078e3cff */
[----:B------:R-:W2:Y:S01]  /*0b20*/  @P0 LDG.E R26, desc[UR4][R10.64+0x12c] ;  /* 0x00012c040a1a0981 */ /* 0x000ea2000c1e1900 */
[----:B----4-:R-:W-:-:S03]  /*0b30*/  @P2 LOP3.LUT R2, R2, R23, RZ, 0x3c, !PT ;  /* 0x0000001702022212 */ /* 0x010fc600078e3cff */
[----:B------:R-:W4:Y:S01]  /*0b40*/  @P4 LDG.E R23, desc[UR4][R10.64+0xfc] ;  /* 0x0000fc040a174981 */ /* 0x000f22000c1e1900 */
[----:B------:R-:W-:-:S03]  /*0b50*/  @P2 LOP3.LUT R5, R5, R20, RZ, 0x3c, !PT ;  /* 0x0000001405052212 */ /* 0x000fc600078e3cff */
[----:B------:R-:W4:Y:S01]  /*0b60*/  @P4 LDG.E R20, desc[UR4][R10.64+0xf8] ;  /* 0x0000f8040a144981 */ /* 0x000f22000c1e1900 */
[----:B------:R-:W-:Y:S02]  /*0b70*/  @P3 LOP3.LUT R2, R2, R27, RZ, 0x3c, !PT ;  /* 0x0000001b02023212 */ /* 0x000fe400078e3cff */
[----:B------:R-:W-:Y:S01]  /*0b80*/  @P3 LOP3.LUT R4, R4, R25, RZ, 0x3c, !PT ;  /* 0x0000001904043212 */ /* 0x000fe200078e3cff */
[----:B------:R-:W4:Y:S01]  /*0b90*/  @P5 LDG.E R27, desc[UR4][R10.64+0x110] ;  /* 0x000110040a1b5981 */ /* 0x000f22000c1e1900 */
[----:B------:R-:W-:-:S03]  /*0ba0*/  @P3 LOP3.LUT R5, R5, R24, RZ, 0x3c, !PT ;  /* 0x0000001805053212 */ /* 0x000fc600078e3cff */
[----:B------:R-:W4:Y:S04]  /*0bb0*/  @P5 LDG.E R25, desc[UR4][R10.64+0x108] ;  /* 0x000108040a195981 */ /* 0x000f28000c1e1900 */
        /* <DEDUP_REMOVED lines=19> */
[----:B------:R-:W-:-:S05]  /*0cf0*/  VIADD R19, R19, 0x10 ;  /* 0x0000001013137836 */ /* 0x000fca0000000000 */
[----:B------:R-:W-:Y:S02]  /*0d00*/  ISETP.NE.AND P1, PT, R19, 0x20, PT ;  /* 0x000000201300780c */ /* 0x000fe40003f25270 */
[----:B------:R-:W-:Y:S02]  /*0d10*/  @P5 LOP3.LUT R3, R3, R18, RZ, 0x3c, !PT ;  /* 0x0000001203035212 */ /* 0x000fe400078e3cff */
[----:B------:R-:W-:Y:S02]  /*0d20*/  @P6 LOP3.LUT R4, R4, R21, RZ, 0x3c, !PT ;  /* 0x0000001504046212 */ /* 0x000fe400078e3cff */
[----:B---3--:R-:W-:-:S04]  /*0d30*/  @P6 LOP3.LUT R3, R3, R22, RZ, 0x3c, !PT ;  /* 0x0000001603036212 */ /* 0x008fc800078e3cff */
[----:B--2---:R-:W-:Y:S02]  /*0d40*/  @P0 LOP3.LUT R3, R3, R26, RZ, 0x3c, !PT ;  /* 0x0000001a03030212 */ /* 0x004fe400078e3cff */
[----:B----4-:R-:W-:Y:S02]  /*0d50*/  @P6 LOP3.LUT R2, R2, R23, RZ, 0x3c, !PT ;  /* 0x0000001702026212 */ /* 0x010fe400078e3cff */
[----:B------:R-:W-:Y:S02]  /*0d60*/  @P6 LOP3.LUT R5, R5, R20, RZ, 0x3c, !PT ;  /* 0x0000001405056212 */ /* 0x000fe400078e3cff */
[----:B------:R-:W-:Y:S02]  /*0d70*/  @P0 LOP3.LUT R2, R2, R27, RZ, 0x3c, !PT ;  /* 0x0000001b02020212 */ /* 0x000fe400078e3cff */
[----:B------:R-:W-:Y:S02]  /*0d80*/  @P0 LOP3.LUT R4, R4, R25, RZ, 0x3c, !PT ;  /* 0x0000001904040212 */ /* 0x000fe400078e3cff */
[----:B------:R-:W-:Y:S01]  /*0d90*/  @P0 LOP3.LUT R5, R5, R24, RZ, 0x3c, !PT ;  /* 0x0000001805050212 */ /* 0x000fe200078e3cff */
[----:B------:R-:W-:Y:S06]  /*0da0*/  @P1 BRA `(.L_x_31) ;  /* 0xfffffff400481947 */ /* 0x000fec000383ffff */
[----:B------:R-:W-:-:S05]  /*0db0*/  VIADD R17, R17, 0x1 ;  /* 0x0000000111117836 */ /* 0x000fca0000000000 */
[----:B------:R-:W-:-:S13]  /*0dc0*/  ISETP.NE.AND P0, PT, R17, 0x5, PT ;  /* 0x000000051100780c */ /* 0x000fda0003f05270 */
[----:B------:R-:W-:Y:S05]  /*0dd0*/  @P0 BRA `(.L_x_32) ;  /* 0xfffffff400300947 */ /* 0x000fea000383ffff */
[----:B------:R1:W-:Y:S01]  /*0de0*/  STG.E.64 desc[UR4][R6.64+0x8], R4 ;  /* 0x0000080406007986 */ /* 0x0003e2000c101b04 */
[----:B------:R-:W-:Y:S01]  /*0df0*/  VIADD R14, R14, 0x1 ;  /* 0x000000010e0e7836 */ /* 0x000fe20000000000 */
[----:B------:R-:W-:Y:S02]  /*0e00*/  LOP3.LUT R11, R13, 0x3, RZ, 0xc0, !PT ;  /* 0x000000030d0b7812 */ /* 0x000fe400078ec0ff */
[----:B------:R1:W-:Y:S02]  /*0e10*/  STG.E.64 desc[UR4][R6.64+0x10], R2 ;  /* 0x0000100206007986 */ /* 0x0003e4000c101b04 */
[----:B------:R-:W-:Y:S02]  /*0e20*/  ISETP.GE.U32.AND P0, PT, R14, R11, PT ;  /* 0x0000000b0e00720c */ /* 0x000fe40003f06070 */
[----:B------:R1:W-:Y:S11]  /*0e30*/  STG.E desc[UR4][R6.64+0x4], R15 ;  /* 0x0000040f06007986 */ /* 0x0003f6000c101904 */
[----:B------:R-:W-:Y:S05]  /*0e40*/  @!P0 BRA `(.L_x_33) ;  /* 0xfffffff400048947 */ /* 0x000fea000383ffff */
.L_x_30:
[----:B------:R-:W-:Y:S05]  /*0e50*/  BSYNC.RECONVERGENT B1 ;  /* 0x0000000000017941 */ /* 0x000fea0003800200 */
.L_x_29:
[C---:B------:R-:W-:Y:S01]  /*0e60*/  ISETP.GT.U32.AND P0, PT, R13.reuse, 0x3, PT ;  /* 0x000000030d00780c */ /* 0x040fe20003f04070 */
[----:B------:R-:W-:Y:S01]  /*0e70*/  VIADD R12, R12, 0x1 ;  /* 0x000000010c0c7836 */ /* 0x000fe20000000000 */
[--C-:B------:R-:W-:Y:S02]  /*0e80*/  SHF.R.U64 R13, R13, 0x2, R0.reuse ;  /* 0x000000020d0d7819 */ /* 0x100fe40000001200 */
[----:B------:R-:W-:Y:S02]  /*0e90*/  ISETP.GT.U32.AND.EX P0, PT, R0, RZ, PT, P0 ;  /* 0x000000ff0000720c */ /* 0x000fe40003f04100 */
[----:B------:R-:W-:-:S11]  /*0ea0*/  SHF.R.U32.HI R0, RZ, 0x2, R0 ;  /* 0x00000002ff007819 */ /* 0x000fd60000011600 */
[----:B------:R-:W-:Y:S05]  /*0eb0*/  @P0 BRA `(.L_x_34) ;  /* 0xfffffff000c80947 */ /* 0x000fea000383ffff */
.L_x_28:
[----:B------:R-:W-:Y:S05]  /*0ec0*/  BSYNC.RECONVERGENT B0 ;  /* 0x0000000000007941 */ /* 0x000fea0003800200 */
.L_x_27:
[----:B------:R-:W-:Y:S04]  /*0ed0*/  STG.E.64 desc[UR4][R6.64+0x18], RZ ;  /* 0x000018ff06007986 */ /* 0x000fe8000c101b04 */
[----:B------:R-:W-:Y:S04]  /*0ee0*/  STG.E desc[UR4][R6.64+0x20], RZ ;  /* 0x000020ff06007986 */ /* 0x000fe8000c101904 */
[----:B------:R-:W-:Y:S01]  /*0ef0*/  STG.E.64 desc[UR4][R6.64+0x28], RZ ;  /* 0x000028ff06007986 */ /* 0x000fe2000c101b04 */
[----:B------:R-:W-:Y:S05]  /*0f00*/  EXIT ;  /* 0x000000000000794d */ /* 0x000fea0003800000 */
.L_x_35:
        /* <DEDUP_REMOVED lines=15> */
.L_x_39:


//--------------------- .nv.global.init           --------------------------
	.section	.nv.global.init,"aw",@progbits
	.align	4
.nv.global.init:
	.type		mrg32k3aM1SubSeq,@object
	.size		mrg32k3aM1SubSeq,(mrg32k3aM2SubSeq - mrg32k3aM1SubSeq)
mrg32k3aM1SubSeq:
        /*0000*/ 	.byte	0x0b, 0xcc, 0xee, 0x04, 0x73, 0x29, 0x8b, 0x6f, 0xf6, 0x53, 0x03, 0xf6, 0x23, 0xf6, 0xea, 0xda
        /* <DEDUP_REMOVED lines=125> */
	.type		mrg32k3aM2SubSeq,@object
	.size		mrg32k3aM2SubSeq,(mrg32k3aM1 - mrg32k3aM2SubSeq)
mrg32k3aM2SubSeq:
        /* <DEDUP_REMOVED lines=126> */
	.type		mrg32k3aM1,@object
	.size		mrg32k3aM1,(mrg32k3aM1Seq - mrg32k3aM1)
mrg32k3aM1:
        /* <DEDUP_REMOVED lines=144> */
	.type		mrg32k3aM1Seq,@object
	.size		mrg32k3aM1Seq,(mrg32k3aM2 - mrg32k3aM1Seq)
mrg32k3aM1Seq:
        /* <DEDUP_REMOVED lines=144> */
	.type		mrg32k3aM2,@object
	.size		mrg32k3aM2,(mrg32k3aM2Seq - mrg32k3aM2)
mrg32k3aM2:
        /* <DEDUP_REMOVED lines=144> */
	.type		mrg32k3aM2Seq,@object
	.size		mrg32k3aM2Seq,(precalc_xorwow_matrix - mrg32k3aM2Seq)
mrg32k3aM2Seq:
        /* <DEDUP_REMOVED lines=144> */
	.type		precalc_xorwow_matrix,@object
	.size		precalc_xorwow_matrix,(precalc_xorwow_offset_matrix - precalc_xorwow_matrix)
precalc_xorwow_matrix:
        /* <DEDUP_REMOVED lines=6400> */
	.type		precalc_xorwow_offset_matrix,@object
	.size		precalc_xorwow_offset_matrix,(.L_1 - precalc_xorwow_offset_matrix)
precalc_xorwow_offset_matrix:
        /* <DEDUP_REMOVED lines=6400> */
.L_1:


//--------------------- .nv.shared.reserved.0     --------------------------
	.section	.nv.shared.reserved.0,"aw",@nobits
	.weak		__nv_reservedSMEM_offset_0_alias
	.size		__nv_reservedSMEM_offset_0_alias, 0, 64
	.other		__nv_reservedSMEM_offset_0_alias,@"STO_CUDA_RESERVED_SHARED STV_DEFAULT"
__nv_reservedSMEM_offset_0_alias:
	.zero		0
	.zero		64


//--------------------- .nv.constant0._Z15sum_rows_kernelPKfPfiif --------------------------
	.section	.nv.constant0._Z15sum_rows_kernelPKfPfiif,"a",@progbits
	.sectionflags	@""
	.align	4
.nv.constant0._Z15sum_rows_kernelPKfPfiif:
	.zero		924


//--------------------- .nv.constant0._Z12naive_kernelPfP17curandStateXORWOWifi --------------------------
	.section	.nv.constant0._Z12naive_kernelPfP17curandStateXORWOWifi,"a",@progbits
	.sectionflags	@""
	.align	4
.nv.constant0._Z12naive_kernelPfP17curandStateXORWOWifi:
	.zero		924


//--------------------- .nv.constant0._Z15init_rng_kernelP17curandStateXORWOWmi --------------------------
	.section	.nv.constant0._Z15init_rng_kernelP17curandStateXORWOWmi,"a",@progbits
	.sectionflags	@""
	.align	4
.nv.constant0._Z15init_rng_kernelP17curandStateXORWOWmi:
	.zero		916


//--------------------- SYMBOLS --------------------------

	.type		.nv.reservedSmem.offset0,@object
	.size		.nv.reservedSmem.offset0,0x4
